//
// Generated by NVIDIA NVVM Compiler
//
// Compiler Build ID: CL-36424714
// Cuda compilation tools, release 13.0, V13.0.88
// Based on NVVM 20.0.0
//

.version 9.0
.target sm_100
.address_size 64

	// .globl	_Z6kernelPfS_
.global .align 1 .b8 _ZN34_INTERNAL_39872d1d_4_k_cu_d4fcf3aa4cuda3std3__45__cpo5beginE[1];
.global .align 1 .b8 _ZN34_INTERNAL_39872d1d_4_k_cu_d4fcf3aa4cuda3std3__45__cpo3endE[1];
.global .align 1 .b8 _ZN34_INTERNAL_39872d1d_4_k_cu_d4fcf3aa4cuda3std3__45__cpo6cbeginE[1];
.global .align 1 .b8 _ZN34_INTERNAL_39872d1d_4_k_cu_d4fcf3aa4cuda3std3__45__cpo4cendE[1];
.global .align 1 .b8 _ZN34_INTERNAL_39872d1d_4_k_cu_d4fcf3aa4cuda3std3__45__cpo6rbeginE[1];
.global .align 1 .b8 _ZN34_INTERNAL_39872d1d_4_k_cu_d4fcf3aa4cuda3std3__45__cpo4rendE[1];
.global .align 1 .b8 _ZN34_INTERNAL_39872d1d_4_k_cu_d4fcf3aa4cuda3std3__45__cpo7crbeginE[1];
.global .align 1 .b8 _ZN34_INTERNAL_39872d1d_4_k_cu_d4fcf3aa4cuda3std3__45__cpo5crendE[1];
.global .align 1 .b8 _ZN34_INTERNAL_39872d1d_4_k_cu_d4fcf3aa4cuda3std3__436_GLOBAL__N__39872d1d_4_k_cu_d4fcf3aa6ignoreE[1];
.global .align 1 .b8 _ZN34_INTERNAL_39872d1d_4_k_cu_d4fcf3aa4cuda3std3__419piecewise_constructE[1];
.global .align 1 .b8 _ZN34_INTERNAL_39872d1d_4_k_cu_d4fcf3aa4cuda3std3__48in_placeE[1];
.global .align 1 .b8 _ZN34_INTERNAL_39872d1d_4_k_cu_d4fcf3aa4cuda3std3__420unreachable_sentinelE[1];
.global .align 1 .b8 _ZN34_INTERNAL_39872d1d_4_k_cu_d4fcf3aa4cuda3std3__47nulloptE[1];
.global .align 1 .b8 _ZN34_INTERNAL_39872d1d_4_k_cu_d4fcf3aa4cuda3std3__48unexpectE[1];
.global .align 1 .b8 _ZN34_INTERNAL_39872d1d_4_k_cu_d4fcf3aa4cuda3std6ranges3__45__cpo4swapE[1];
.global .align 1 .b8 _ZN34_INTERNAL_39872d1d_4_k_cu_d4fcf3aa4cuda3std6ranges3__45__cpo9iter_moveE[1];
.global .align 1 .b8 _ZN34_INTERNAL_39872d1d_4_k_cu_d4fcf3aa4cuda3std6ranges3__45__cpo5beginE[1];
.global .align 1 .b8 _ZN34_INTERNAL_39872d1d_4_k_cu_d4fcf3aa4cuda3std6ranges3__45__cpo3endE[1];
.global .align 1 .b8 _ZN34_INTERNAL_39872d1d_4_k_cu_d4fcf3aa4cuda3std6ranges3__45__cpo6cbeginE[1];
.global .align 1 .b8 _ZN34_INTERNAL_39872d1d_4_k_cu_d4fcf3aa4cuda3std6ranges3__45__cpo4cendE[1];
.global .align 1 .b8 _ZN34_INTERNAL_39872d1d_4_k_cu_d4fcf3aa4cuda3std6ranges3__45__cpo7advanceE[1];
.global .align 1 .b8 _ZN34_INTERNAL_39872d1d_4_k_cu_d4fcf3aa4cuda3std6ranges3__45__cpo9iter_swapE[1];
.global .align 1 .b8 _ZN34_INTERNAL_39872d1d_4_k_cu_d4fcf3aa4cuda3std6ranges3__45__cpo4nextE[1];
.global .align 1 .b8 _ZN34_INTERNAL_39872d1d_4_k_cu_d4fcf3aa4cuda3std6ranges3__45__cpo4prevE[1];
.global .align 1 .b8 _ZN34_INTERNAL_39872d1d_4_k_cu_d4fcf3aa4cuda3std6ranges3__45__cpo4dataE[1];
.global .align 1 .b8 _ZN34_INTERNAL_39872d1d_4_k_cu_d4fcf3aa4cuda3std6ranges3__45__cpo5cdataE[1];
.global .align 1 .b8 _ZN34_INTERNAL_39872d1d_4_k_cu_d4fcf3aa4cuda3std6ranges3__45__cpo4sizeE[1];
.global .align 1 .b8 _ZN34_INTERNAL_39872d1d_4_k_cu_d4fcf3aa4cuda3std6ranges3__45__cpo5ssizeE[1];
.global .align 1 .b8 _ZN34_INTERNAL_39872d1d_4_k_cu_d4fcf3aa4cuda3std6ranges3__45__cpo8distanceE[1];
.global .align 1 .b8 _ZN34_INTERNAL_39872d1d_4_k_cu_d4fcf3aa6thrust24THRUST_300001_SM_1000_NS8cuda_cub3parE[1];
.global .align 1 .b8 _ZN34_INTERNAL_39872d1d_4_k_cu_d4fcf3aa6thrust24THRUST_300001_SM_1000_NS8cuda_cub10par_nosyncE[1];
.global .align 1 .b8 _ZN34_INTERNAL_39872d1d_4_k_cu_d4fcf3aa6thrust24THRUST_300001_SM_1000_NS6system6detail10sequential3seqE[1];
.global .align 1 .b8 _ZN34_INTERNAL_39872d1d_4_k_cu_d4fcf3aa6thrust24THRUST_300001_SM_1000_NS12placeholders2_1E[1];
.global .align 1 .b8 _ZN34_INTERNAL_39872d1d_4_k_cu_d4fcf3aa6thrust24THRUST_300001_SM_1000_NS12placeholders2_2E[1];
.global .align 1 .b8 _ZN34_INTERNAL_39872d1d_4_k_cu_d4fcf3aa6thrust24THRUST_300001_SM_1000_NS12placeholders2_3E[1];
.global .align 1 .b8 _ZN34_INTERNAL_39872d1d_4_k_cu_d4fcf3aa6thrust24THRUST_300001_SM_1000_NS12placeholders2_4E[1];
.global .align 1 .b8 _ZN34_INTERNAL_39872d1d_4_k_cu_d4fcf3aa6thrust24THRUST_300001_SM_1000_NS12placeholders2_5E[1];
.global .align 1 .b8 _ZN34_INTERNAL_39872d1d_4_k_cu_d4fcf3aa6thrust24THRUST_300001_SM_1000_NS12placeholders2_6E[1];
.global .align 1 .b8 _ZN34_INTERNAL_39872d1d_4_k_cu_d4fcf3aa6thrust24THRUST_300001_SM_1000_NS12placeholders2_7E[1];
.global .align 1 .b8 _ZN34_INTERNAL_39872d1d_4_k_cu_d4fcf3aa6thrust24THRUST_300001_SM_1000_NS12placeholders2_8E[1];
.global .align 1 .b8 _ZN34_INTERNAL_39872d1d_4_k_cu_d4fcf3aa6thrust24THRUST_300001_SM_1000_NS12placeholders2_9E[1];
.global .align 1 .b8 _ZN34_INTERNAL_39872d1d_4_k_cu_d4fcf3aa6thrust24THRUST_300001_SM_1000_NS12placeholders3_10E[1];
.global .align 1 .b8 _ZN34_INTERNAL_39872d1d_4_k_cu_d4fcf3aa6thrust24THRUST_300001_SM_1000_NS3seqE[1];

.visible .entry _Z6kernelPfS_(
	.param .u64 .ptr .align 1 _Z6kernelPfS__param_0,
	.param .u64 .ptr .align 1 _Z6kernelPfS__param_1
)
{
	.reg .pred 	%p<2>;
	.reg .b32 	%r<5>;
	.reg .b32 	%f<7>;
	.reg .b64 	%rd<8>;

	ld.param.u64 	%rd3, [_Z6kernelPfS__param_0];
	ld.param.u64 	%rd4, [_Z6kernelPfS__param_1];
	cvta.to.global.u64 	%rd1, %rd4;
	cvta.to.global.u64 	%rd2, %rd3;
	mov.u32 	%r2, %tid.x;
	mov.u32 	%r3, %ctaid.x;
	mov.u32 	%r4, %ntid.x;
	mad.lo.s32 	%r1, %r3, %r4, %r2;
	setp.ne.s32 	%p1, %r1, 0;
	@%p1 bra 	$L__BB0_2;
	ld.global.f32 	%f5, [%rd2];
	add.f32 	%f6, %f5, 0f3F800000;
	st.global.f32 	[%rd1], %f6;
	bra.uni 	$L__BB0_3;
$L__BB0_2:
	mul.wide.s32 	%rd5, %r1, 4;
	add.s64 	%rd6, %rd2, %rd5;
	ld.global.f32 	%f1, [%rd6];
	ld.global.f32 	%f2, [%rd6+-4];
	sub.f32 	%f3, %f2, %f1;
	add.s64 	%rd7, %rd1, %rd5;
	fma.rn.f32 	%f4, %f3, 0f3E4CCCCE, %f1;
	st.global.f32 	[%rd7], %f4;
$L__BB0_3:
	ret;

}
	// .globl	_ZN3cub18CUB_300001_SM_10006detail11EmptyKernelIvEEvv
.visible .entry _ZN3cub18CUB_300001_SM_10006detail11EmptyKernelIvEEvv()
{


	ret;

}
	// .globl	_ZN3cub18CUB_300001_SM_10006detail8for_each13static_kernelINS2_12policy_hub_t12policy_500_tEmN6thrust24THRUST_300001_SM_1000_NS8cuda_cub20__uninitialized_fill7functorINS7_10device_ptrIfEEfEEEEvT0_T1_
.visible .entry _ZN3cub18CUB_300001_SM_10006detail8for_each13static_kernelINS2_12policy_hub_t12policy_500_tEmN6thrust24THRUST_300001_SM_1000_NS8cuda_cub20__uninitialized_fill7functorINS7_10device_ptrIfEEfEEEEvT0_T1_(
	.param .u64 _ZN3cub18CUB_300001_SM_10006detail8for_each13static_kernelINS2_12policy_hub_t12policy_500_tEmN6thrust24THRUST_300001_SM_1000_NS8cuda_cub20__uninitialized_fill7functorINS7_10device_ptrIfEEfEEEEvT0_T1__param_0,
	.param .align 8 .b8 _ZN3cub18CUB_300001_SM_10006detail8for_each13static_kernelINS2_12policy_hub_t12policy_500_tEmN6thrust24THRUST_300001_SM_1000_NS8cuda_cub20__uninitialized_fill7functorINS7_10device_ptrIfEEfEEEEvT0_T1__param_1[16]
)
.maxntid 256
{
	.reg .pred 	%p<4>;
	.reg .b16 	%rs<5>;
	.reg .b32 	%r<10>;
	.reg .b32 	%f<3>;
	.reg .b64 	%rd<16>;

	ld.param.f32 	%f2, [_ZN3cub18CUB_300001_SM_10006detail8for_each13static_kernelINS2_12policy_hub_t12policy_500_tEmN6thrust24THRUST_300001_SM_1000_NS8cuda_cub20__uninitialized_fill7functorINS7_10device_ptrIfEEfEEEEvT0_T1__param_1+8];
	ld.param.u64 	%rd4, [_ZN3cub18CUB_300001_SM_10006detail8for_each13static_kernelINS2_12policy_hub_t12policy_500_tEmN6thrust24THRUST_300001_SM_1000_NS8cuda_cub20__uninitialized_fill7functorINS7_10device_ptrIfEEfEEEEvT0_T1__param_1];
	ld.param.u64 	%rd5, [_ZN3cub18CUB_300001_SM_10006detail8for_each13static_kernelINS2_12policy_hub_t12policy_500_tEmN6thrust24THRUST_300001_SM_1000_NS8cuda_cub20__uninitialized_fill7functorINS7_10device_ptrIfEEfEEEEvT0_T1__param_0];
	mov.u32 	%r7, %ctaid.x;
	mul.wide.u32 	%rd1, %r7, 512;
	sub.s64 	%rd2, %rd5, %rd1;
	setp.lt.u64 	%p1, %rd2, 512;
	@%p1 bra 	$L__BB2_2;
	mov.u32 	%r9, %tid.x;
	cvta.to.global.u64 	%rd11, %rd4;
	cvt.u64.u32 	%rd12, %r9;
	add.s64 	%rd13, %rd1, %rd12;
	shl.b64 	%rd14, %rd13, 2;
	add.s64 	%rd15, %rd11, %rd14;
	st.global.f32 	[%rd15], %f2;
	st.global.f32 	[%rd15+1024], %f2;
	bra.uni 	$L__BB2_6;
$L__BB2_2:
	cvta.to.global.u64 	%rd6, %rd4;
	mov.u32 	%r1, %tid.x;
	cvt.u64.u32 	%rd7, %r1;
	setp.le.u64 	%p2, %rd2, %rd7;
	add.s64 	%rd8, %rd1, %rd7;
	shl.b64 	%rd9, %rd8, 2;
	add.s64 	%rd3, %rd6, %rd9;
	@%p2 bra 	$L__BB2_4;
	st.global.f32 	[%rd3], %f2;
$L__BB2_4:
	add.s32 	%r8, %r1, 256;
	cvt.u64.u32 	%rd10, %r8;
	setp.le.u64 	%p3, %rd2, %rd10;
	@%p3 bra 	$L__BB2_6;
	st.global.f32 	[%rd3+1024], %f2;
$L__BB2_6:
	ret;

}
	// .globl	_ZN3cub18CUB_300001_SM_10006detail8for_each13static_kernelINS2_12policy_hub_t12policy_500_tElN6thrust24THRUST_300001_SM_1000_NS8cuda_cub10__tabulate7functorINS7_6detail15normal_iteratorINS7_10device_ptrIfEEEENS7_6system6detail7generic6detail22compute_sequence_valueIfvEElEEEEvT0_T1_
.visible .entry _ZN3cub18CUB_300001_SM_10006detail8for_each13static_kernelINS2_12policy_hub_t12policy_500_tElN6thrust24THRUST_300001_SM_1000_NS8cuda_cub10__tabulate7functorINS7_6detail15normal_iteratorINS7_10device_ptrIfEEEENS7_6system6detail7generic6detail22compute_sequence_valueIfvEElEEEEvT0_T1_(
	.param .u64 _ZN3cub18CUB_300001_SM_10006detail8for_each13static_kernelINS2_12policy_hub_t12policy_500_tElN6thrust24THRUST_300001_SM_1000_NS8cuda_cub10__tabulate7functorINS7_6detail15normal_iteratorINS7_10device_ptrIfEEEENS7_6system6detail7generic6detail22compute_sequence_valueIfvEElEEEEvT0_T1__param_0,
	.param .align 8 .b8 _ZN3cub18CUB_300001_SM_10006detail8for_each13static_kernelINS2_12policy_hub_t12policy_500_tElN6thrust24THRUST_300001_SM_1000_NS8cuda_cub10__tabulate7functorINS7_6detail15normal_iteratorINS7_10device_ptrIfEEEENS7_6system6detail7generic6detail22compute_sequence_valueIfvEElEEEEvT0_T1__param_1[16]
)
.maxntid 256
{
	.reg .pred 	%p<4>;
	.reg .b32 	%r<6>;
	.reg .b32 	%f<13>;
	.reg .b64 	%rd<21>;

	ld.param.u64 	%rd7, [_ZN3cub18CUB_300001_SM_10006detail8for_each13static_kernelINS2_12policy_hub_t12policy_500_tElN6thrust24THRUST_300001_SM_1000_NS8cuda_cub10__tabulate7functorINS7_6detail15normal_iteratorINS7_10device_ptrIfEEEENS7_6system6detail7generic6detail22compute_sequence_valueIfvEElEEEEvT0_T1__param_1];
	ld.param.u64 	%rd8, [_ZN3cub18CUB_300001_SM_10006detail8for_each13static_kernelINS2_12policy_hub_t12policy_500_tElN6thrust24THRUST_300001_SM_1000_NS8cuda_cub10__tabulate7functorINS7_6detail15normal_iteratorINS7_10device_ptrIfEEEENS7_6system6detail7generic6detail22compute_sequence_valueIfvEElEEEEvT0_T1__param_0];
	ld.param.v2.f32 	{%f3, %f4}, [_ZN3cub18CUB_300001_SM_10006detail8for_each13static_kernelINS2_12policy_hub_t12policy_500_tElN6thrust24THRUST_300001_SM_1000_NS8cuda_cub10__tabulate7functorINS7_6detail15normal_iteratorINS7_10device_ptrIfEEEENS7_6system6detail7generic6detail22compute_sequence_valueIfvEElEEEEvT0_T1__param_1+8];
	mov.u32 	%r1, %ctaid.x;
	mul.wide.u32 	%rd1, %r1, 512;
	sub.s64 	%rd2, %rd8, %rd1;
	setp.lt.s64 	%p1, %rd2, 512;
	@%p1 bra 	$L__BB3_2;
	mov.u32 	%r5, %tid.x;
	cvta.to.global.u64 	%rd15, %rd7;
	cvt.u64.u32 	%rd16, %r5;
	add.s64 	%rd17, %rd1, %rd16;
	cvt.rn.f32.u64 	%f9, %rd17;
	fma.rn.f32 	%f10, %f4, %f9, %f3;
	shl.b64 	%rd18, %rd17, 2;
	add.s64 	%rd19, %rd15, %rd18;
	st.global.f32 	[%rd19], %f10;
	add.s64 	%rd20, %rd17, 256;
	cvt.rn.f32.u64 	%f11, %rd20;
	fma.rn.f32 	%f12, %f4, %f11, %f3;
	st.global.f32 	[%rd19+1024], %f12;
	bra.uni 	$L__BB3_6;
$L__BB3_2:
	cvta.to.global.u64 	%rd3, %rd7;
	mov.u32 	%r2, %tid.x;
	cvt.s64.s32 	%rd4, %rd2;
	cvt.u64.u32 	%rd5, %r2;
	setp.le.s64 	%p2, %rd4, %rd5;
	@%p2 bra 	$L__BB3_4;
	add.s64 	%rd9, %rd1, %rd5;
	cvt.rn.f32.u64 	%f5, %rd9;
	fma.rn.f32 	%f6, %f4, %f5, %f3;
	shl.b64 	%rd10, %rd9, 2;
	add.s64 	%rd11, %rd3, %rd10;
	st.global.f32 	[%rd11], %f6;
$L__BB3_4:
	cvt.u32.u64 	%r3, %rd5;
	add.s32 	%r4, %r3, 256;
	cvt.u64.u32 	%rd6, %r4;
	setp.le.s64 	%p3, %rd4, %rd6;
	@%p3 bra 	$L__BB3_6;
	add.s64 	%rd12, %rd1, %rd6;
	shl.b64 	%rd13, %rd12, 2;
	cvt.rn.f32.u64 	%f7, %rd12;
	fma.rn.f32 	%f8, %f4, %f7, %f3;
	add.s64 	%rd14, %rd13, %rd3;
	st.global.f32 	[%rd14], %f8;
$L__BB3_6:
	ret;

}
	// .globl	_ZN3cub18CUB_300001_SM_10006detail9transform16transform_kernelINS2_10policy_hubILb1EN4cuda3std3__45tupleIJN6thrust24THRUST_300001_SM_1000_NS12zip_iteratorINS8_IJNSA_6detail15normal_iteratorINSA_10device_ptrIfEEEESG_EEEEEEEEE10policy1000Ei11stepFunctorSG_JSI_EEEvT0_iT1_T2_DpNS2_10kernel_argIT3_EE
.visible .entry _ZN3cub18CUB_300001_SM_10006detail9transform16transform_kernelINS2_10policy_hubILb1EN4cuda3std3__45tupleIJN6thrust24THRUST_300001_SM_1000_NS12zip_iteratorINS8_IJNSA_6detail15normal_iteratorINSA_10device_ptrIfEEEESG_EEEEEEEEE10policy1000Ei11stepFunctorSG_JSI_EEEvT0_iT1_T2_DpNS2_10kernel_argIT3_EE(
	.param .u32 _ZN3cub18CUB_300001_SM_10006detail9transform16transform_kernelINS2_10policy_hubILb1EN4cuda3std3__45tupleIJN6thrust24THRUST_300001_SM_1000_NS12zip_iteratorINS8_IJNSA_6detail15normal_iteratorINSA_10device_ptrIfEEEESG_EEEEEEEEE10policy1000Ei11stepFunctorSG_JSI_EEEvT0_iT1_T2_DpNS2_10kernel_argIT3_EE_param_0,
	.param .u32 _ZN3cub18CUB_300001_SM_10006detail9transform16transform_kernelINS2_10policy_hubILb1EN4cuda3std3__45tupleIJN6thrust24THRUST_300001_SM_1000_NS12zip_iteratorINS8_IJNSA_6detail15normal_iteratorINSA_10device_ptrIfEEEESG_EEEEEEEEE10policy1000Ei11stepFunctorSG_JSI_EEEvT0_iT1_T2_DpNS2_10kernel_argIT3_EE_param_1,
	.param .align 1 .b8 _ZN3cub18CUB_300001_SM_10006detail9transform16transform_kernelINS2_10policy_hubILb1EN4cuda3std3__45tupleIJN6thrust24THRUST_300001_SM_1000_NS12zip_iteratorINS8_IJNSA_6detail15normal_iteratorINSA_10device_ptrIfEEEESG_EEEEEEEEE10policy1000Ei11stepFunctorSG_JSI_EEEvT0_iT1_T2_DpNS2_10kernel_argIT3_EE_param_2[1],
	.param .align 8 .b8 _ZN3cub18CUB_300001_SM_10006detail9transform16transform_kernelINS2_10policy_hubILb1EN4cuda3std3__45tupleIJN6thrust24THRUST_300001_SM_1000_NS12zip_iteratorINS8_IJNSA_6detail15normal_iteratorINSA_10device_ptrIfEEEESG_EEEEEEEEE10policy1000Ei11stepFunctorSG_JSI_EEEvT0_iT1_T2_DpNS2_10kernel_argIT3_EE_param_3[8],
	.param .align 8 .b8 _ZN3cub18CUB_300001_SM_10006detail9transform16transform_kernelINS2_10policy_hubILb1EN4cuda3std3__45tupleIJN6thrust24THRUST_300001_SM_1000_NS12zip_iteratorINS8_IJNSA_6detail15normal_iteratorINSA_10device_ptrIfEEEESG_EEEEEEEEE10policy1000Ei11stepFunctorSG_JSI_EEEvT0_iT1_T2_DpNS2_10kernel_argIT3_EE_param_4[16]
)
.maxntid 128
{
	.reg .pred 	%p<35>;
	.reg .b32 	%r<74>;
	.reg .b32 	%f<121>;
	.reg .b64 	%rd<81>;

	ld.param.u32 	%r38, [_ZN3cub18CUB_300001_SM_10006detail9transform16transform_kernelINS2_10policy_hubILb1EN4cuda3std3__45tupleIJN6thrust24THRUST_300001_SM_1000_NS12zip_iteratorINS8_IJNSA_6detail15normal_iteratorINSA_10device_ptrIfEEEESG_EEEEEEEEE10policy1000Ei11stepFunctorSG_JSI_EEEvT0_iT1_T2_DpNS2_10kernel_argIT3_EE_param_0];
	ld.param.u64 	%rd18, [_ZN3cub18CUB_300001_SM_10006detail9transform16transform_kernelINS2_10policy_hubILb1EN4cuda3std3__45tupleIJN6thrust24THRUST_300001_SM_1000_NS12zip_iteratorINS8_IJNSA_6detail15normal_iteratorINSA_10device_ptrIfEEEESG_EEEEEEEEE10policy1000Ei11stepFunctorSG_JSI_EEEvT0_iT1_T2_DpNS2_10kernel_argIT3_EE_param_4+8];
	ld.param.u64 	%rd17, [_ZN3cub18CUB_300001_SM_10006detail9transform16transform_kernelINS2_10policy_hubILb1EN4cuda3std3__45tupleIJN6thrust24THRUST_300001_SM_1000_NS12zip_iteratorINS8_IJNSA_6detail15normal_iteratorINSA_10device_ptrIfEEEESG_EEEEEEEEE10policy1000Ei11stepFunctorSG_JSI_EEEvT0_iT1_T2_DpNS2_10kernel_argIT3_EE_param_4];
	ld.param.u64 	%rd19, [_ZN3cub18CUB_300001_SM_10006detail9transform16transform_kernelINS2_10policy_hubILb1EN4cuda3std3__45tupleIJN6thrust24THRUST_300001_SM_1000_NS12zip_iteratorINS8_IJNSA_6detail15normal_iteratorINSA_10device_ptrIfEEEESG_EEEEEEEEE10policy1000Ei11stepFunctorSG_JSI_EEEvT0_iT1_T2_DpNS2_10kernel_argIT3_EE_param_3];
	ld.param.u32 	%r37, [_ZN3cub18CUB_300001_SM_10006detail9transform16transform_kernelINS2_10policy_hubILb1EN4cuda3std3__45tupleIJN6thrust24THRUST_300001_SM_1000_NS12zip_iteratorINS8_IJNSA_6detail15normal_iteratorINSA_10device_ptrIfEEEESG_EEEEEEEEE10policy1000Ei11stepFunctorSG_JSI_EEEvT0_iT1_T2_DpNS2_10kernel_argIT3_EE_param_1];
	cvta.to.global.u64 	%rd1, %rd19;
	cvta.to.global.u64 	%rd2, %rd17;
	cvta.to.global.u64 	%rd3, %rd18;
	shl.b32 	%r39, %r37, 7;
	mov.u32 	%r40, %ctaid.x;
	mul.lo.s32 	%r1, %r39, %r40;
	sub.s32 	%r41, %r38, %r1;
	min.s32 	%r2, %r39, %r41;
	mul.wide.s32 	%rd80, %r1, 4;
	add.s64 	%rd4, %rd2, %rd80;
	add.s64 	%rd5, %rd3, %rd80;
	add.s64 	%rd6, %rd1, %rd80;
	setp.gt.s32 	%p1, %r39, %r41;
	@%p1 bra 	$L__BB4_13;
	setp.lt.s32 	%p2, %r37, 1;
	@%p2 bra 	$L__BB4_54;
	mov.u32 	%r3, %tid.x;
	and.b32  	%r4, %r37, 7;
	setp.lt.u32 	%p3, %r37, 8;
	mov.b32 	%r72, 0;
	@%p3 bra 	$L__BB4_5;
	and.b32  	%r43, %r37, 2147483640;
	neg.s32 	%r66, %r43;
	mul.wide.u32 	%rd21, %r3, 4;
	add.s64 	%rd7, %rd1, %rd21;
	add.s64 	%rd22, %rd80, 1536;
	add.s64 	%rd9, %rd2, %rd22;
	add.s32 	%r65, %r3, 128;
	add.s64 	%rd10, %rd3, %rd22;
	add.s64 	%rd11, %rd1, %rd22;
$L__BB4_4:
	.pragma "nounroll";
	and.b32  	%r72, %r37, 2147483640;
	mul.wide.s32 	%rd23, %r65, 4;
	add.s64 	%rd24, %rd9, %rd23;
	add.s64 	%rd25, %rd10, %rd23;
	add.s64 	%rd26, %rd11, %rd23;
	cvta.to.global.u64 	%rd27, %rd17;
	mul.wide.u32 	%rd28, %r3, 4;
	add.s64 	%rd29, %rd27, %rd28;
	add.s64 	%rd30, %rd29, %rd80;
	cvta.to.global.u64 	%rd31, %rd18;
	add.s64 	%rd32, %rd31, %rd28;
	add.s64 	%rd33, %rd32, %rd80;
	ld.global.f32 	%f1, [%rd30];
	ld.global.f32 	%f2, [%rd33];
	sub.f32 	%f3, %f1, %f2;
	fma.rn.f32 	%f4, %f3, 0f3E4CCCCE, %f2;
	add.s64 	%rd34, %rd7, %rd80;
	st.global.f32 	[%rd34], %f4;
	ld.global.f32 	%f5, [%rd24+-1536];
	ld.global.f32 	%f6, [%rd25+-1536];
	sub.f32 	%f7, %f5, %f6;
	fma.rn.f32 	%f8, %f7, 0f3E4CCCCE, %f6;
	st.global.f32 	[%rd26+-1536], %f8;
	ld.global.f32 	%f9, [%rd24+-1024];
	ld.global.f32 	%f10, [%rd25+-1024];
	sub.f32 	%f11, %f9, %f10;
	fma.rn.f32 	%f12, %f11, 0f3E4CCCCE, %f10;
	st.global.f32 	[%rd26+-1024], %f12;
	ld.global.f32 	%f13, [%rd24+-512];
	ld.global.f32 	%f14, [%rd25+-512];
	sub.f32 	%f15, %f13, %f14;
	fma.rn.f32 	%f16, %f15, 0f3E4CCCCE, %f14;
	st.global.f32 	[%rd26+-512], %f16;
	ld.global.f32 	%f17, [%rd24];
	ld.global.f32 	%f18, [%rd25];
	sub.f32 	%f19, %f17, %f18;
	fma.rn.f32 	%f20, %f19, 0f3E4CCCCE, %f18;
	st.global.f32 	[%rd26], %f20;
	ld.global.f32 	%f21, [%rd24+512];
	ld.global.f32 	%f22, [%rd25+512];
	sub.f32 	%f23, %f21, %f22;
	fma.rn.f32 	%f24, %f23, 0f3E4CCCCE, %f22;
	st.global.f32 	[%rd26+512], %f24;
	ld.global.f32 	%f25, [%rd24+1024];
	ld.global.f32 	%f26, [%rd25+1024];
	sub.f32 	%f27, %f25, %f26;
	fma.rn.f32 	%f28, %f27, 0f3E4CCCCE, %f26;
	st.global.f32 	[%rd26+1024], %f28;
	ld.global.f32 	%f29, [%rd24+1536];
	ld.global.f32 	%f30, [%rd25+1536];
	sub.f32 	%f31, %f29, %f30;
	fma.rn.f32 	%f32, %f31, 0f3E4CCCCE, %f30;
	st.global.f32 	[%rd26+1536], %f32;
	add.s32 	%r66, %r66, 8;
	add.s64 	%rd80, %rd80, 4096;
	add.s32 	%r65, %r65, 1024;
	setp.eq.s32 	%p4, %r66, 0;
	@%p4 bra 	$L__BB4_5;
	bra.uni 	$L__BB4_4;
$L__BB4_5:
	setp.eq.s32 	%p5, %r4, 0;
	@%p5 bra 	$L__BB4_54;
	and.b32  	%r32, %r37, 3;
	setp.lt.u32 	%p6, %r4, 4;
	@%p6 bra 	$L__BB4_8;
	shl.b32 	%r44, %r72, 7;
	add.s32 	%r45, %r44, %r3;
	mul.wide.s32 	%rd35, %r45, 4;
	add.s64 	%rd36, %rd4, %rd35;
	add.s64 	%rd37, %rd5, %rd35;
	ld.global.f32 	%f33, [%rd36];
	ld.global.f32 	%f34, [%rd37];
	sub.f32 	%f35, %f33, %f34;
	fma.rn.f32 	%f36, %f35, 0f3E4CCCCE, %f34;
	add.s64 	%rd38, %rd6, %rd35;
	st.global.f32 	[%rd38], %f36;
	ld.global.f32 	%f37, [%rd36+512];
	ld.global.f32 	%f38, [%rd37+512];
	sub.f32 	%f39, %f37, %f38;
	fma.rn.f32 	%f40, %f39, 0f3E4CCCCE, %f38;
	st.global.f32 	[%rd38+512], %f40;
	ld.global.f32 	%f41, [%rd36+1024];
	ld.global.f32 	%f42, [%rd37+1024];
	sub.f32 	%f43, %f41, %f42;
	fma.rn.f32 	%f44, %f43, 0f3E4CCCCE, %f42;
	st.global.f32 	[%rd38+1024], %f44;
	ld.global.f32 	%f45, [%rd36+1536];
	ld.global.f32 	%f46, [%rd37+1536];
	sub.f32 	%f47, %f45, %f46;
	fma.rn.f32 	%f48, %f47, 0f3E4CCCCE, %f46;
	st.global.f32 	[%rd38+1536], %f48;
	add.s32 	%r72, %r72, 4;
$L__BB4_8:
	setp.eq.s32 	%p7, %r32, 0;
	@%p7 bra 	$L__BB4_54;
	setp.eq.s32 	%p8, %r32, 1;
	@%p8 bra 	$L__BB4_11;
	shl.b32 	%r46, %r72, 7;
	add.s32 	%r47, %r46, %r3;
	mul.wide.s32 	%rd39, %r47, 4;
	add.s64 	%rd40, %rd4, %rd39;
	add.s64 	%rd41, %rd5, %rd39;
	ld.global.f32 	%f49, [%rd40];
	ld.global.f32 	%f50, [%rd41];
	sub.f32 	%f51, %f49, %f50;
	fma.rn.f32 	%f52, %f51, 0f3E4CCCCE, %f50;
	add.s64 	%rd42, %rd6, %rd39;
	st.global.f32 	[%rd42], %f52;
	ld.global.f32 	%f53, [%rd40+512];
	ld.global.f32 	%f54, [%rd41+512];
	sub.f32 	%f55, %f53, %f54;
	fma.rn.f32 	%f56, %f55, 0f3E4CCCCE, %f54;
	st.global.f32 	[%rd42+512], %f56;
	add.s32 	%r72, %r72, 2;
$L__BB4_11:
	and.b32  	%r48, %r37, 1;
	setp.eq.b32 	%p9, %r48, 1;
	not.pred 	%p10, %p9;
	@%p10 bra 	$L__BB4_54;
	shl.b32 	%r49, %r72, 7;
	add.s32 	%r50, %r49, %r3;
	mul.wide.s32 	%rd43, %r50, 4;
	add.s64 	%rd44, %rd4, %rd43;
	add.s64 	%rd45, %rd5, %rd43;
	ld.global.f32 	%f57, [%rd44];
	ld.global.f32 	%f58, [%rd45];
	sub.f32 	%f59, %f57, %f58;
	fma.rn.f32 	%f60, %f59, 0f3E4CCCCE, %f58;
	add.s64 	%rd46, %rd6, %rd43;
	st.global.f32 	[%rd46], %f60;
	bra.uni 	$L__BB4_54;
$L__BB4_13:
	setp.lt.s32 	%p11, %r37, 1;
	@%p11 bra 	$L__BB4_54;
	mov.u32 	%r7, %tid.x;
	and.b32  	%r8, %r37, 7;
	setp.lt.u32 	%p12, %r37, 8;
	mov.b32 	%r68, 0;
	@%p12 bra 	$L__BB4_33;
	and.b32  	%r68, %r37, 2147483640;
	mov.b32 	%r67, 0;
$L__BB4_16:
	.pragma "nounroll";
	shl.b32 	%r53, %r67, 7;
	add.s32 	%r16, %r53, %r7;
	setp.ge.s32 	%p13, %r16, %r2;
	@%p13 bra 	$L__BB4_18;
	mul.wide.u32 	%rd47, %r16, 4;
	add.s64 	%rd48, %rd4, %rd47;
	add.s64 	%rd49, %rd5, %rd47;
	ld.global.f32 	%f61, [%rd48];
	ld.global.f32 	%f62, [%rd49];
	sub.f32 	%f63, %f61, %f62;
	fma.rn.f32 	%f64, %f63, 0f3E4CCCCE, %f62;
	add.s64 	%rd50, %rd6, %rd47;
	st.global.f32 	[%rd50], %f64;
$L__BB4_18:
	add.s32 	%r54, %r16, 128;
	setp.ge.s32 	%p14, %r54, %r2;
	mul.wide.s32 	%rd51, %r54, 4;
	add.s64 	%rd14, %rd4, %rd51;
	add.s64 	%rd15, %rd5, %rd51;
	add.s64 	%rd16, %rd6, %rd51;
	@%p14 bra 	$L__BB4_20;
	ld.global.f32 	%f65, [%rd14];
	ld.global.f32 	%f66, [%rd15];
	sub.f32 	%f67, %f65, %f66;
	fma.rn.f32 	%f68, %f67, 0f3E4CCCCE, %f66;
	st.global.f32 	[%rd16], %f68;
$L__BB4_20:
	add.s32 	%r55, %r16, 256;
	setp.ge.s32 	%p15, %r55, %r2;
	@%p15 bra 	$L__BB4_22;
	ld.global.f32 	%f69, [%rd14+512];
	ld.global.f32 	%f70, [%rd15+512];
	sub.f32 	%f71, %f69, %f70;
	fma.rn.f32 	%f72, %f71, 0f3E4CCCCE, %f70;
	st.global.f32 	[%rd16+512], %f72;
$L__BB4_22:
	add.s32 	%r56, %r16, 384;
	setp.ge.s32 	%p16, %r56, %r2;
	@%p16 bra 	$L__BB4_24;
	ld.global.f32 	%f73, [%rd14+1024];
	ld.global.f32 	%f74, [%rd15+1024];
	sub.f32 	%f75, %f73, %f74;
	fma.rn.f32 	%f76, %f75, 0f3E4CCCCE, %f74;
	st.global.f32 	[%rd16+1024], %f76;
$L__BB4_24:
	add.s32 	%r57, %r16, 512;
	setp.ge.s32 	%p17, %r57, %r2;
	@%p17 bra 	$L__BB4_26;
	ld.global.f32 	%f77, [%rd14+1536];
	ld.global.f32 	%f78, [%rd15+1536];
	sub.f32 	%f79, %f77, %f78;
	fma.rn.f32 	%f80, %f79, 0f3E4CCCCE, %f78;
	st.global.f32 	[%rd16+1536], %f80;
$L__BB4_26:
	add.s32 	%r58, %r16, 640;
	setp.ge.s32 	%p18, %r58, %r2;
	@%p18 bra 	$L__BB4_28;
	ld.global.f32 	%f81, [%rd14+2048];
	ld.global.f32 	%f82, [%rd15+2048];
	sub.f32 	%f83, %f81, %f82;
	fma.rn.f32 	%f84, %f83, 0f3E4CCCCE, %f82;
	st.global.f32 	[%rd16+2048], %f84;
$L__BB4_28:
	add.s32 	%r59, %r16, 768;
	setp.ge.s32 	%p19, %r59, %r2;
	@%p19 bra 	$L__BB4_30;
	ld.global.f32 	%f85, [%rd14+2560];
	ld.global.f32 	%f86, [%rd15+2560];
	sub.f32 	%f87, %f85, %f86;
	fma.rn.f32 	%f88, %f87, 0f3E4CCCCE, %f86;
	st.global.f32 	[%rd16+2560], %f88;
$L__BB4_30:
	add.s32 	%r60, %r16, 896;
	setp.ge.s32 	%p20, %r60, %r2;
	@%p20 bra 	$L__BB4_32;
	ld.global.f32 	%f89, [%rd14+3072];
	ld.global.f32 	%f90, [%rd15+3072];
	sub.f32 	%f91, %f89, %f90;
	fma.rn.f32 	%f92, %f91, 0f3E4CCCCE, %f90;
	st.global.f32 	[%rd16+3072], %f92;
$L__BB4_32:
	add.s32 	%r67, %r67, 8;
	setp.ne.s32 	%p21, %r67, %r68;
	@%p21 bra 	$L__BB4_16;
$L__BB4_33:
	setp.eq.s32 	%p22, %r8, 0;
	@%p22 bra 	$L__BB4_54;
	and.b32  	%r19, %r37, 3;
	setp.lt.u32 	%p23, %r8, 4;
	@%p23 bra 	$L__BB4_44;
	shl.b32 	%r61, %r68, 7;
	add.s32 	%r20, %r61, %r7;
	setp.ge.s32 	%p24, %r20, %r2;
	@%p24 bra 	$L__BB4_37;
	mul.wide.s32 	%rd52, %r20, 4;
	add.s64 	%rd53, %rd4, %rd52;
	add.s64 	%rd54, %rd5, %rd52;
	ld.global.f32 	%f93, [%rd53];
	ld.global.f32 	%f94, [%rd54];
	sub.f32 	%f95, %f93, %f94;
	fma.rn.f32 	%f96, %f95, 0f3E4CCCCE, %f94;
	add.s64 	%rd55, %rd6, %rd52;
	st.global.f32 	[%rd55], %f96;
$L__BB4_37:
	add.s32 	%r21, %r20, 128;
	setp.ge.s32 	%p25, %r21, %r2;
	@%p25 bra 	$L__BB4_39;
	mul.wide.s32 	%rd56, %r21, 4;
	add.s64 	%rd57, %rd4, %rd56;
	add.s64 	%rd58, %rd5, %rd56;
	ld.global.f32 	%f97, [%rd57];
	ld.global.f32 	%f98, [%rd58];
	sub.f32 	%f99, %f97, %f98;
	fma.rn.f32 	%f100, %f99, 0f3E4CCCCE, %f98;
	add.s64 	%rd59, %rd6, %rd56;
	st.global.f32 	[%rd59], %f100;
$L__BB4_39:
	add.s32 	%r22, %r20, 256;
	setp.ge.s32 	%p26, %r22, %r2;
	@%p26 bra 	$L__BB4_41;
	mul.wide.s32 	%rd60, %r22, 4;
	add.s64 	%rd61, %rd4, %rd60;
	add.s64 	%rd62, %rd5, %rd60;
	ld.global.f32 	%f101, [%rd61];
	ld.global.f32 	%f102, [%rd62];
	sub.f32 	%f103, %f101, %f102;
	fma.rn.f32 	%f104, %f103, 0f3E4CCCCE, %f102;
	add.s64 	%rd63, %rd6, %rd60;
	st.global.f32 	[%rd63], %f104;
$L__BB4_41:
	add.s32 	%r23, %r20, 384;
	setp.ge.s32 	%p27, %r23, %r2;
	@%p27 bra 	$L__BB4_43;
	mul.wide.s32 	%rd64, %r23, 4;
	add.s64 	%rd65, %rd4, %rd64;
	add.s64 	%rd66, %rd5, %rd64;
	ld.global.f32 	%f105, [%rd65];
	ld.global.f32 	%f106, [%rd66];
	sub.f32 	%f107, %f105, %f106;
	fma.rn.f32 	%f108, %f107, 0f3E4CCCCE, %f106;
	add.s64 	%rd67, %rd6, %rd64;
	st.global.f32 	[%rd67], %f108;
$L__BB4_43:
	add.s32 	%r68, %r68, 4;
$L__BB4_44:
	setp.eq.s32 	%p28, %r19, 0;
	@%p28 bra 	$L__BB4_54;
	setp.eq.s32 	%p29, %r19, 1;
	@%p29 bra 	$L__BB4_51;
	shl.b32 	%r62, %r68, 7;
	add.s32 	%r26, %r62, %r7;
	setp.ge.s32 	%p30, %r26, %r2;
	@%p30 bra 	$L__BB4_48;
	mul.wide.s32 	%rd68, %r26, 4;
	add.s64 	%rd69, %rd4, %rd68;
	add.s64 	%rd70, %rd5, %rd68;
	ld.global.f32 	%f109, [%rd69];
	ld.global.f32 	%f110, [%rd70];
	sub.f32 	%f111, %f109, %f110;
	fma.rn.f32 	%f112, %f111, 0f3E4CCCCE, %f110;
	add.s64 	%rd71, %rd6, %rd68;
	st.global.f32 	[%rd71], %f112;
$L__BB4_48:
	add.s32 	%r27, %r26, 128;
	setp.ge.s32 	%p31, %r27, %r2;
	@%p31 bra 	$L__BB4_50;
	mul.wide.s32 	%rd72, %r27, 4;
	add.s64 	%rd73, %rd4, %rd72;
	add.s64 	%rd74, %rd5, %rd72;
	ld.global.f32 	%f113, [%rd73];
	ld.global.f32 	%f114, [%rd74];
	sub.f32 	%f115, %f113, %f114;
	fma.rn.f32 	%f116, %f115, 0f3E4CCCCE, %f114;
	add.s64 	%rd75, %rd6, %rd72;
	st.global.f32 	[%rd75], %f116;
$L__BB4_50:
	add.s32 	%r68, %r68, 2;
$L__BB4_51:
	and.b32  	%r63, %r37, 1;
	setp.eq.b32 	%p32, %r63, 1;
	not.pred 	%p33, %p32;
	@%p33 bra 	$L__BB4_54;
	shl.b32 	%r64, %r68, 7;
	add.s32 	%r30, %r64, %r7;
	setp.ge.s32 	%p34, %r30, %r2;
	@%p34 bra 	$L__BB4_54;
	mul.wide.s32 	%rd76, %r30, 4;
	add.s64 	%rd77, %rd4, %rd76;
	add.s64 	%rd78, %rd5, %rd76;
	ld.global.f32 	%f117, [%rd77];
	ld.global.f32 	%f118, [%rd78];
	sub.f32 	%f119, %f117, %f118;
	fma.rn.f32 	%f120, %f119, 0f3E4CCCCE, %f118;
	add.s64 	%rd79, %rd6, %rd76;
	st.global.f32 	[%rd79], %f120;
$L__BB4_54:
	ret;

}
	// .globl	_ZN3cub18CUB_300001_SM_10006detail9transform16transform_kernelINS2_10policy_hubILb1EN4cuda3std3__45tupleIJN6thrust24THRUST_300001_SM_1000_NS12zip_iteratorINS8_IJNSA_6detail15normal_iteratorINSA_10device_ptrIfEEEESG_EEEEEEEEE10policy1000El11stepFunctorSG_JSI_EEEvT0_iT1_T2_DpNS2_10kernel_argIT3_EE
.visible .entry _ZN3cub18CUB_300001_SM_10006detail9transform16transform_kernelINS2_10policy_hubILb1EN4cuda3std3__45tupleIJN6thrust24THRUST_300001_SM_1000_NS12zip_iteratorINS8_IJNSA_6detail15normal_iteratorINSA_10device_ptrIfEEEESG_EEEEEEEEE10policy1000El11stepFunctorSG_JSI_EEEvT0_iT1_T2_DpNS2_10kernel_argIT3_EE(
	.param .u64 _ZN3cub18CUB_300001_SM_10006detail9transform16transform_kernelINS2_10policy_hubILb1EN4cuda3std3__45tupleIJN6thrust24THRUST_300001_SM_1000_NS12zip_iteratorINS8_IJNSA_6detail15normal_iteratorINSA_10device_ptrIfEEEESG_EEEEEEEEE10policy1000El11stepFunctorSG_JSI_EEEvT0_iT1_T2_DpNS2_10kernel_argIT3_EE_param_0,
	.param .u32 _ZN3cub18CUB_300001_SM_10006detail9transform16transform_kernelINS2_10policy_hubILb1EN4cuda3std3__45tupleIJN6thrust24THRUST_300001_SM_1000_NS12zip_iteratorINS8_IJNSA_6detail15normal_iteratorINSA_10device_ptrIfEEEESG_EEEEEEEEE10policy1000El11stepFunctorSG_JSI_EEEvT0_iT1_T2_DpNS2_10kernel_argIT3_EE_param_1,
	.param .align 1 .b8 _ZN3cub18CUB_300001_SM_10006detail9transform16transform_kernelINS2_10policy_hubILb1EN4cuda3std3__45tupleIJN6thrust24THRUST_300001_SM_1000_NS12zip_iteratorINS8_IJNSA_6detail15normal_iteratorINSA_10device_ptrIfEEEESG_EEEEEEEEE10policy1000El11stepFunctorSG_JSI_EEEvT0_iT1_T2_DpNS2_10kernel_argIT3_EE_param_2[1],
	.param .align 8 .b8 _ZN3cub18CUB_300001_SM_10006detail9transform16transform_kernelINS2_10policy_hubILb1EN4cuda3std3__45tupleIJN6thrust24THRUST_300001_SM_1000_NS12zip_iteratorINS8_IJNSA_6detail15normal_iteratorINSA_10device_ptrIfEEEESG_EEEEEEEEE10policy1000El11stepFunctorSG_JSI_EEEvT0_iT1_T2_DpNS2_10kernel_argIT3_EE_param_3[8],
	.param .align 8 .b8 _ZN3cub18CUB_300001_SM_10006detail9transform16transform_kernelINS2_10policy_hubILb1EN4cuda3std3__45tupleIJN6thrust24THRUST_300001_SM_1000_NS12zip_iteratorINS8_IJNSA_6detail15normal_iteratorINSA_10device_ptrIfEEEESG_EEEEEEEEE10policy1000El11stepFunctorSG_JSI_EEEvT0_iT1_T2_DpNS2_10kernel_argIT3_EE_param_4[16]
)
.maxntid 128
{
	.reg .pred 	%p<35>;
	.reg .b32 	%r<71>;
	.reg .b32 	%f<121>;
	.reg .b64 	%rd<87>;

	ld.param.u64 	%rd20, [_ZN3cub18CUB_300001_SM_10006detail9transform16transform_kernelINS2_10policy_hubILb1EN4cuda3std3__45tupleIJN6thrust24THRUST_300001_SM_1000_NS12zip_iteratorINS8_IJNSA_6detail15normal_iteratorINSA_10device_ptrIfEEEESG_EEEEEEEEE10policy1000El11stepFunctorSG_JSI_EEEvT0_iT1_T2_DpNS2_10kernel_argIT3_EE_param_0];
	ld.param.u64 	%rd19, [_ZN3cub18CUB_300001_SM_10006detail9transform16transform_kernelINS2_10policy_hubILb1EN4cuda3std3__45tupleIJN6thrust24THRUST_300001_SM_1000_NS12zip_iteratorINS8_IJNSA_6detail15normal_iteratorINSA_10device_ptrIfEEEESG_EEEEEEEEE10policy1000El11stepFunctorSG_JSI_EEEvT0_iT1_T2_DpNS2_10kernel_argIT3_EE_param_4+8];
	ld.param.u64 	%rd18, [_ZN3cub18CUB_300001_SM_10006detail9transform16transform_kernelINS2_10policy_hubILb1EN4cuda3std3__45tupleIJN6thrust24THRUST_300001_SM_1000_NS12zip_iteratorINS8_IJNSA_6detail15normal_iteratorINSA_10device_ptrIfEEEESG_EEEEEEEEE10policy1000El11stepFunctorSG_JSI_EEEvT0_iT1_T2_DpNS2_10kernel_argIT3_EE_param_4];
	ld.param.u64 	%rd21, [_ZN3cub18CUB_300001_SM_10006detail9transform16transform_kernelINS2_10policy_hubILb1EN4cuda3std3__45tupleIJN6thrust24THRUST_300001_SM_1000_NS12zip_iteratorINS8_IJNSA_6detail15normal_iteratorINSA_10device_ptrIfEEEESG_EEEEEEEEE10policy1000El11stepFunctorSG_JSI_EEEvT0_iT1_T2_DpNS2_10kernel_argIT3_EE_param_3];
	ld.param.u32 	%r36, [_ZN3cub18CUB_300001_SM_10006detail9transform16transform_kernelINS2_10policy_hubILb1EN4cuda3std3__45tupleIJN6thrust24THRUST_300001_SM_1000_NS12zip_iteratorINS8_IJNSA_6detail15normal_iteratorINSA_10device_ptrIfEEEESG_EEEEEEEEE10policy1000El11stepFunctorSG_JSI_EEEvT0_iT1_T2_DpNS2_10kernel_argIT3_EE_param_1];
	cvta.to.global.u64 	%rd1, %rd21;
	cvta.to.global.u64 	%rd2, %rd18;
	cvta.to.global.u64 	%rd3, %rd19;
	shl.b32 	%r37, %r36, 7;
	mov.u32 	%r38, %ctaid.x;
	cvt.u64.u32 	%rd22, %r38;
	cvt.s64.s32 	%rd23, %r37;
	mul.lo.s64 	%rd4, %rd23, %rd22;
	sub.s64 	%rd24, %rd20, %rd4;
	min.s64 	%rd25, %rd24, %rd23;
	cvt.u32.u64 	%r1, %rd25;
	shl.b64 	%rd86, %rd4, 2;
	add.s64 	%rd5, %rd2, %rd86;
	add.s64 	%rd6, %rd3, %rd86;
	add.s64 	%rd7, %rd1, %rd86;
	setp.eq.s32 	%p1, %r37, %r1;
	@%p1 bra 	$L__BB5_42;
	setp.lt.s32 	%p2, %r36, 1;
	@%p2 bra 	$L__BB5_54;
	mov.u32 	%r2, %tid.x;
	and.b32  	%r3, %r36, 7;
	setp.lt.u32 	%p3, %r36, 8;
	mov.b32 	%r68, 0;
	@%p3 bra 	$L__BB5_21;
	and.b32  	%r68, %r36, 2147483640;
	mov.b32 	%r64, 0;
$L__BB5_4:
	.pragma "nounroll";
	shl.b32 	%r41, %r64, 7;
	add.s32 	%r15, %r41, %r2;
	setp.ge.s32 	%p4, %r15, %r1;
	@%p4 bra 	$L__BB5_6;
	mul.wide.u32 	%rd27, %r15, 4;
	add.s64 	%rd28, %rd5, %rd27;
	add.s64 	%rd29, %rd6, %rd27;
	ld.global.f32 	%f1, [%rd28];
	ld.global.f32 	%f2, [%rd29];
	sub.f32 	%f3, %f1, %f2;
	fma.rn.f32 	%f4, %f3, 0f3E4CCCCE, %f2;
	add.s64 	%rd30, %rd7, %rd27;
	st.global.f32 	[%rd30], %f4;
$L__BB5_6:
	add.s32 	%r42, %r15, 128;
	setp.ge.s32 	%p5, %r42, %r1;
	mul.wide.s32 	%rd31, %r42, 4;
	add.s64 	%rd15, %rd5, %rd31;
	add.s64 	%rd16, %rd6, %rd31;
	add.s64 	%rd17, %rd7, %rd31;
	@%p5 bra 	$L__BB5_8;
	ld.global.f32 	%f5, [%rd15];
	ld.global.f32 	%f6, [%rd16];
	sub.f32 	%f7, %f5, %f6;
	fma.rn.f32 	%f8, %f7, 0f3E4CCCCE, %f6;
	st.global.f32 	[%rd17], %f8;
$L__BB5_8:
	add.s32 	%r43, %r15, 256;
	setp.ge.s32 	%p6, %r43, %r1;
	@%p6 bra 	$L__BB5_10;
	ld.global.f32 	%f9, [%rd15+512];
	ld.global.f32 	%f10, [%rd16+512];
	sub.f32 	%f11, %f9, %f10;
	fma.rn.f32 	%f12, %f11, 0f3E4CCCCE, %f10;
	st.global.f32 	[%rd17+512], %f12;
$L__BB5_10:
	add.s32 	%r44, %r15, 384;
	setp.ge.s32 	%p7, %r44, %r1;
	@%p7 bra 	$L__BB5_12;
	ld.global.f32 	%f13, [%rd15+1024];
	ld.global.f32 	%f14, [%rd16+1024];
	sub.f32 	%f15, %f13, %f14;
	fma.rn.f32 	%f16, %f15, 0f3E4CCCCE, %f14;
	st.global.f32 	[%rd17+1024], %f16;
$L__BB5_12:
	add.s32 	%r45, %r15, 512;
	setp.ge.s32 	%p8, %r45, %r1;
	@%p8 bra 	$L__BB5_14;
	ld.global.f32 	%f17, [%rd15+1536];
	ld.global.f32 	%f18, [%rd16+1536];
	sub.f32 	%f19, %f17, %f18;
	fma.rn.f32 	%f20, %f19, 0f3E4CCCCE, %f18;
	st.global.f32 	[%rd17+1536], %f20;
$L__BB5_14:
	add.s32 	%r46, %r15, 640;
	setp.ge.s32 	%p9, %r46, %r1;
	@%p9 bra 	$L__BB5_16;
	ld.global.f32 	%f21, [%rd15+2048];
	ld.global.f32 	%f22, [%rd16+2048];
	sub.f32 	%f23, %f21, %f22;
	fma.rn.f32 	%f24, %f23, 0f3E4CCCCE, %f22;
	st.global.f32 	[%rd17+2048], %f24;
$L__BB5_16:
	add.s32 	%r47, %r15, 768;
	setp.ge.s32 	%p10, %r47, %r1;
	@%p10 bra 	$L__BB5_18;
	ld.global.f32 	%f25, [%rd15+2560];
	ld.global.f32 	%f26, [%rd16+2560];
	sub.f32 	%f27, %f25, %f26;
	fma.rn.f32 	%f28, %f27, 0f3E4CCCCE, %f26;
	st.global.f32 	[%rd17+2560], %f28;
$L__BB5_18:
	add.s32 	%r48, %r15, 896;
	setp.ge.s32 	%p11, %r48, %r1;
	@%p11 bra 	$L__BB5_20;
	ld.global.f32 	%f29, [%rd15+3072];
	ld.global.f32 	%f30, [%rd16+3072];
	sub.f32 	%f31, %f29, %f30;
	fma.rn.f32 	%f32, %f31, 0f3E4CCCCE, %f30;
	st.global.f32 	[%rd17+3072], %f32;
$L__BB5_20:
	add.s32 	%r64, %r64, 8;
	setp.eq.s32 	%p12, %r64, %r68;
	@%p12 bra 	$L__BB5_21;
	bra.uni 	$L__BB5_4;
$L__BB5_21:
	setp.eq.s32 	%p13, %r3, 0;
	@%p13 bra 	$L__BB5_54;
	and.b32  	%r24, %r36, 3;
	setp.lt.u32 	%p14, %r3, 4;
	@%p14 bra 	$L__BB5_32;
	shl.b32 	%r49, %r68, 7;
	add.s32 	%r25, %r49, %r2;
	setp.ge.s32 	%p15, %r25, %r1;
	@%p15 bra 	$L__BB5_25;
	mul.wide.s32 	%rd32, %r25, 4;
	add.s64 	%rd33, %rd5, %rd32;
	add.s64 	%rd34, %rd6, %rd32;
	ld.global.f32 	%f33, [%rd33];
	ld.global.f32 	%f34, [%rd34];
	sub.f32 	%f35, %f33, %f34;
	fma.rn.f32 	%f36, %f35, 0f3E4CCCCE, %f34;
	add.s64 	%rd35, %rd7, %rd32;
	st.global.f32 	[%rd35], %f36;
$L__BB5_25:
	add.s32 	%r26, %r25, 128;
	setp.ge.s32 	%p16, %r26, %r1;
	@%p16 bra 	$L__BB5_27;
	mul.wide.s32 	%rd36, %r26, 4;
	add.s64 	%rd37, %rd5, %rd36;
	add.s64 	%rd38, %rd6, %rd36;
	ld.global.f32 	%f37, [%rd37];
	ld.global.f32 	%f38, [%rd38];
	sub.f32 	%f39, %f37, %f38;
	fma.rn.f32 	%f40, %f39, 0f3E4CCCCE, %f38;
	add.s64 	%rd39, %rd7, %rd36;
	st.global.f32 	[%rd39], %f40;
$L__BB5_27:
	add.s32 	%r27, %r25, 256;
	setp.ge.s32 	%p17, %r27, %r1;
	@%p17 bra 	$L__BB5_29;
	mul.wide.s32 	%rd40, %r27, 4;
	add.s64 	%rd41, %rd5, %rd40;
	add.s64 	%rd42, %rd6, %rd40;
	ld.global.f32 	%f41, [%rd41];
	ld.global.f32 	%f42, [%rd42];
	sub.f32 	%f43, %f41, %f42;
	fma.rn.f32 	%f44, %f43, 0f3E4CCCCE, %f42;
	add.s64 	%rd43, %rd7, %rd40;
	st.global.f32 	[%rd43], %f44;
$L__BB5_29:
	add.s32 	%r28, %r25, 384;
	setp.ge.s32 	%p18, %r28, %r1;
	@%p18 bra 	$L__BB5_31;
	mul.wide.s32 	%rd44, %r28, 4;
	add.s64 	%rd45, %rd5, %rd44;
	add.s64 	%rd46, %rd6, %rd44;
	ld.global.f32 	%f45, [%rd45];
	ld.global.f32 	%f46, [%rd46];
	sub.f32 	%f47, %f45, %f46;
	fma.rn.f32 	%f48, %f47, 0f3E4CCCCE, %f46;
	add.s64 	%rd47, %rd7, %rd44;
	st.global.f32 	[%rd47], %f48;
$L__BB5_31:
	add.s32 	%r68, %r68, 4;
$L__BB5_32:
	setp.eq.s32 	%p19, %r24, 0;
	@%p19 bra 	$L__BB5_54;
	setp.eq.s32 	%p20, %r24, 1;
	@%p20 bra 	$L__BB5_39;
	shl.b32 	%r50, %r68, 7;
	add.s32 	%r31, %r50, %r2;
	setp.ge.s32 	%p21, %r31, %r1;
	@%p21 bra 	$L__BB5_36;
	mul.wide.s32 	%rd48, %r31, 4;
	add.s64 	%rd49, %rd5, %rd48;
	add.s64 	%rd50, %rd6, %rd48;
	ld.global.f32 	%f49, [%rd49];
	ld.global.f32 	%f50, [%rd50];
	sub.f32 	%f51, %f49, %f50;
	fma.rn.f32 	%f52, %f51, 0f3E4CCCCE, %f50;
	add.s64 	%rd51, %rd7, %rd48;
	st.global.f32 	[%rd51], %f52;
$L__BB5_36:
	add.s32 	%r32, %r31, 128;
	setp.ge.s32 	%p22, %r32, %r1;
	@%p22 bra 	$L__BB5_38;
	mul.wide.s32 	%rd52, %r32, 4;
	add.s64 	%rd53, %rd5, %rd52;
	add.s64 	%rd54, %rd6, %rd52;
	ld.global.f32 	%f53, [%rd53];
	ld.global.f32 	%f54, [%rd54];
	sub.f32 	%f55, %f53, %f54;
	fma.rn.f32 	%f56, %f55, 0f3E4CCCCE, %f54;
	add.s64 	%rd55, %rd7, %rd52;
	st.global.f32 	[%rd55], %f56;
$L__BB5_38:
	add.s32 	%r68, %r68, 2;
$L__BB5_39:
	and.b32  	%r51, %r36, 1;
	setp.eq.b32 	%p23, %r51, 1;
	not.pred 	%p24, %p23;
	@%p24 bra 	$L__BB5_54;
	shl.b32 	%r52, %r68, 7;
	add.s32 	%r35, %r52, %r2;
	setp.ge.s32 	%p25, %r35, %r1;
	@%p25 bra 	$L__BB5_54;
	mul.wide.s32 	%rd56, %r35, 4;
	add.s64 	%rd57, %rd5, %rd56;
	add.s64 	%rd58, %rd6, %rd56;
	ld.global.f32 	%f57, [%rd57];
	ld.global.f32 	%f58, [%rd58];
	sub.f32 	%f59, %f57, %f58;
	fma.rn.f32 	%f60, %f59, 0f3E4CCCCE, %f58;
	add.s64 	%rd59, %rd7, %rd56;
	st.global.f32 	[%rd59], %f60;
	bra.uni 	$L__BB5_54;
$L__BB5_42:
	setp.lt.s32 	%p26, %r36, 1;
	@%p26 bra 	$L__BB5_54;
	mov.u32 	%r5, %tid.x;
	and.b32  	%r6, %r36, 7;
	setp.lt.u32 	%p27, %r36, 8;
	mov.b32 	%r66, 0;
	@%p27 bra 	$L__BB5_46;
	and.b32  	%r54, %r36, 2147483640;
	neg.s32 	%r63, %r54;
	mul.wide.u32 	%rd60, %r5, 4;
	add.s64 	%rd8, %rd1, %rd60;
	add.s64 	%rd61, %rd86, 1536;
	add.s64 	%rd10, %rd2, %rd61;
	add.s32 	%r62, %r5, 128;
	add.s64 	%rd11, %rd3, %rd61;
	add.s64 	%rd12, %rd1, %rd61;
$L__BB5_45:
	.pragma "nounroll";
	and.b32  	%r66, %r36, 2147483640;
	mul.wide.s32 	%rd62, %r62, 4;
	add.s64 	%rd63, %rd10, %rd62;
	add.s64 	%rd64, %rd11, %rd62;
	add.s64 	%rd65, %rd12, %rd62;
	cvta.to.global.u64 	%rd66, %rd18;
	mul.wide.u32 	%rd67, %r5, 4;
	add.s64 	%rd68, %rd66, %rd67;
	add.s64 	%rd69, %rd68, %rd86;
	cvta.to.global.u64 	%rd70, %rd19;
	add.s64 	%rd71, %rd70, %rd67;
	add.s64 	%rd72, %rd71, %rd86;
	ld.global.f32 	%f61, [%rd69];
	ld.global.f32 	%f62, [%rd72];
	sub.f32 	%f63, %f61, %f62;
	fma.rn.f32 	%f64, %f63, 0f3E4CCCCE, %f62;
	add.s64 	%rd73, %rd8, %rd86;
	st.global.f32 	[%rd73], %f64;
	ld.global.f32 	%f65, [%rd63+-1536];
	ld.global.f32 	%f66, [%rd64+-1536];
	sub.f32 	%f67, %f65, %f66;
	fma.rn.f32 	%f68, %f67, 0f3E4CCCCE, %f66;
	st.global.f32 	[%rd65+-1536], %f68;
	ld.global.f32 	%f69, [%rd63+-1024];
	ld.global.f32 	%f70, [%rd64+-1024];
	sub.f32 	%f71, %f69, %f70;
	fma.rn.f32 	%f72, %f71, 0f3E4CCCCE, %f70;
	st.global.f32 	[%rd65+-1024], %f72;
	ld.global.f32 	%f73, [%rd63+-512];
	ld.global.f32 	%f74, [%rd64+-512];
	sub.f32 	%f75, %f73, %f74;
	fma.rn.f32 	%f76, %f75, 0f3E4CCCCE, %f74;
	st.global.f32 	[%rd65+-512], %f76;
	ld.global.f32 	%f77, [%rd63];
	ld.global.f32 	%f78, [%rd64];
	sub.f32 	%f79, %f77, %f78;
	fma.rn.f32 	%f80, %f79, 0f3E4CCCCE, %f78;
	st.global.f32 	[%rd65], %f80;
	ld.global.f32 	%f81, [%rd63+512];
	ld.global.f32 	%f82, [%rd64+512];
	sub.f32 	%f83, %f81, %f82;
	fma.rn.f32 	%f84, %f83, 0f3E4CCCCE, %f82;
	st.global.f32 	[%rd65+512], %f84;
	ld.global.f32 	%f85, [%rd63+1024];
	ld.global.f32 	%f86, [%rd64+1024];
	sub.f32 	%f87, %f85, %f86;
	fma.rn.f32 	%f88, %f87, 0f3E4CCCCE, %f86;
	st.global.f32 	[%rd65+1024], %f88;
	ld.global.f32 	%f89, [%rd63+1536];
	ld.global.f32 	%f90, [%rd64+1536];
	sub.f32 	%f91, %f89, %f90;
	fma.rn.f32 	%f92, %f91, 0f3E4CCCCE, %f90;
	st.global.f32 	[%rd65+1536], %f92;
	add.s32 	%r63, %r63, 8;
	add.s64 	%rd86, %rd86, 4096;
	add.s32 	%r62, %r62, 1024;
	setp.eq.s32 	%p28, %r63, 0;
	@%p28 bra 	$L__BB5_46;
	bra.uni 	$L__BB5_45;
$L__BB5_46:
	setp.eq.s32 	%p29, %r6, 0;
	@%p29 bra 	$L__BB5_54;
	and.b32  	%r18, %r36, 3;
	setp.lt.u32 	%p30, %r6, 4;
	@%p30 bra 	$L__BB5_49;
	shl.b32 	%r55, %r66, 7;
	add.s32 	%r56, %r55, %r5;
	mul.wide.s32 	%rd74, %r56, 4;
	add.s64 	%rd75, %rd5, %rd74;
	add.s64 	%rd76, %rd6, %rd74;
	ld.global.f32 	%f93, [%rd75];
	ld.global.f32 	%f94, [%rd76];
	sub.f32 	%f95, %f93, %f94;
	fma.rn.f32 	%f96, %f95, 0f3E4CCCCE, %f94;
	add.s64 	%rd77, %rd7, %rd74;
	st.global.f32 	[%rd77], %f96;
	ld.global.f32 	%f97, [%rd75+512];
	ld.global.f32 	%f98, [%rd76+512];
	sub.f32 	%f99, %f97, %f98;
	fma.rn.f32 	%f100, %f99, 0f3E4CCCCE, %f98;
	st.global.f32 	[%rd77+512], %f100;
	ld.global.f32 	%f101, [%rd75+1024];
	ld.global.f32 	%f102, [%rd76+1024];
	sub.f32 	%f103, %f101, %f102;
	fma.rn.f32 	%f104, %f103, 0f3E4CCCCE, %f102;
	st.global.f32 	[%rd77+1024], %f104;
	ld.global.f32 	%f105, [%rd75+1536];
	ld.global.f32 	%f106, [%rd76+1536];
	sub.f32 	%f107, %f105, %f106;
	fma.rn.f32 	%f108, %f107, 0f3E4CCCCE, %f106;
	st.global.f32 	[%rd77+1536], %f108;
	add.s32 	%r66, %r66, 4;
$L__BB5_49:
	setp.eq.s32 	%p31, %r18, 0;
	@%p31 bra 	$L__BB5_54;
	setp.eq.s32 	%p32, %r18, 1;
	@%p32 bra 	$L__BB5_52;
	shl.b32 	%r57, %r66, 7;
	add.s32 	%r58, %r57, %r5;
	mul.wide.s32 	%rd78, %r58, 4;
	add.s64 	%rd79, %rd5, %rd78;
	add.s64 	%rd80, %rd6, %rd78;
	ld.global.f32 	%f109, [%rd79];
	ld.global.f32 	%f110, [%rd80];
	sub.f32 	%f111, %f109, %f110;
	fma.rn.f32 	%f112, %f111, 0f3E4CCCCE, %f110;
	add.s64 	%rd81, %rd7, %rd78;
	st.global.f32 	[%rd81], %f112;
	ld.global.f32 	%f113, [%rd79+512];
	ld.global.f32 	%f114, [%rd80+512];
	sub.f32 	%f115, %f113, %f114;
	fma.rn.f32 	%f116, %f115, 0f3E4CCCCE, %f114;
	st.global.f32 	[%rd81+512], %f116;
	add.s32 	%r66, %r66, 2;
$L__BB5_52:
	and.b32  	%r59, %r36, 1;
	setp.eq.b32 	%p33, %r59, 1;
	not.pred 	%p34, %p33;
	@%p34 bra 	$L__BB5_54;
	shl.b32 	%r60, %r66, 7;
	add.s32 	%r61, %r60, %r5;
	mul.wide.s32 	%rd82, %r61, 4;
	add.s64 	%rd83, %rd5, %rd82;
	add.s64 	%rd84, %rd6, %rd82;
	ld.global.f32 	%f117, [%rd83];
	ld.global.f32 	%f118, [%rd84];
	sub.f32 	%f119, %f117, %f118;
	fma.rn.f32 	%f120, %f119, 0f3E4CCCCE, %f118;
	add.s64 	%rd85, %rd7, %rd82;
	st.global.f32 	[%rd85], %f120;
$L__BB5_54:
	ret;

}
	// .globl	_ZN3cub18CUB_300001_SM_10006detail9transform16transform_kernelINS2_10policy_hubILb1EN4cuda3std3__45tupleIJN6thrust24THRUST_300001_SM_1000_NS6detail15normal_iteratorINSA_10device_ptrIfEEEEEEEE10policy1000Ei19stepLeftEdgeFunctorSF_JPfEEEvT0_iT1_T2_DpNS2_10kernel_argIT3_EE
.visible .entry _ZN3cub18CUB_300001_SM_10006detail9transform16transform_kernelINS2_10policy_hubILb1EN4cuda3std3__45tupleIJN6thrust24THRUST_300001_SM_1000_NS6detail15normal_iteratorINSA_10device_ptrIfEEEEEEEE10policy1000Ei19stepLeftEdgeFunctorSF_JPfEEEvT0_iT1_T2_DpNS2_10kernel_argIT3_EE(
	.param .u32 _ZN3cub18CUB_300001_SM_10006detail9transform16transform_kernelINS2_10policy_hubILb1EN4cuda3std3__45tupleIJN6thrust24THRUST_300001_SM_1000_NS6detail15normal_iteratorINSA_10device_ptrIfEEEEEEEE10policy1000Ei19stepLeftEdgeFunctorSF_JPfEEEvT0_iT1_T2_DpNS2_10kernel_argIT3_EE_param_0,
	.param .u32 _ZN3cub18CUB_300001_SM_10006detail9transform16transform_kernelINS2_10policy_hubILb1EN4cuda3std3__45tupleIJN6thrust24THRUST_300001_SM_1000_NS6detail15normal_iteratorINSA_10device_ptrIfEEEEEEEE10policy1000Ei19stepLeftEdgeFunctorSF_JPfEEEvT0_iT1_T2_DpNS2_10kernel_argIT3_EE_param_1,
	.param .align 1 .b8 _ZN3cub18CUB_300001_SM_10006detail9transform16transform_kernelINS2_10policy_hubILb1EN4cuda3std3__45tupleIJN6thrust24THRUST_300001_SM_1000_NS6detail15normal_iteratorINSA_10device_ptrIfEEEEEEEE10policy1000Ei19stepLeftEdgeFunctorSF_JPfEEEvT0_iT1_T2_DpNS2_10kernel_argIT3_EE_param_2[1],
	.param .align 8 .b8 _ZN3cub18CUB_300001_SM_10006detail9transform16transform_kernelINS2_10policy_hubILb1EN4cuda3std3__45tupleIJN6thrust24THRUST_300001_SM_1000_NS6detail15normal_iteratorINSA_10device_ptrIfEEEEEEEE10policy1000Ei19stepLeftEdgeFunctorSF_JPfEEEvT0_iT1_T2_DpNS2_10kernel_argIT3_EE_param_3[8],
	.param .align 8 .b8 _ZN3cub18CUB_300001_SM_10006detail9transform16transform_kernelINS2_10policy_hubILb1EN4cuda3std3__45tupleIJN6thrust24THRUST_300001_SM_1000_NS6detail15normal_iteratorINSA_10device_ptrIfEEEEEEEE10policy1000Ei19stepLeftEdgeFunctorSF_JPfEEEvT0_iT1_T2_DpNS2_10kernel_argIT3_EE_param_4[16]
)
.maxntid 128
{
	.reg .pred 	%p<37>;
	.reg .b32 	%r<84>;
	.reg .b32 	%f<89>;
	.reg .b64 	%rd<66>;

	ld.param.u32 	%r50, [_ZN3cub18CUB_300001_SM_10006detail9transform16transform_kernelINS2_10policy_hubILb1EN4cuda3std3__45tupleIJN6thrust24THRUST_300001_SM_1000_NS6detail15normal_iteratorINSA_10device_ptrIfEEEEEEEE10policy1000Ei19stepLeftEdgeFunctorSF_JPfEEEvT0_iT1_T2_DpNS2_10kernel_argIT3_EE_param_0];
	ld.param.u64 	%rd15, [_ZN3cub18CUB_300001_SM_10006detail9transform16transform_kernelINS2_10policy_hubILb1EN4cuda3std3__45tupleIJN6thrust24THRUST_300001_SM_1000_NS6detail15normal_iteratorINSA_10device_ptrIfEEEEEEEE10policy1000Ei19stepLeftEdgeFunctorSF_JPfEEEvT0_iT1_T2_DpNS2_10kernel_argIT3_EE_param_4];
	ld.param.u64 	%rd16, [_ZN3cub18CUB_300001_SM_10006detail9transform16transform_kernelINS2_10policy_hubILb1EN4cuda3std3__45tupleIJN6thrust24THRUST_300001_SM_1000_NS6detail15normal_iteratorINSA_10device_ptrIfEEEEEEEE10policy1000Ei19stepLeftEdgeFunctorSF_JPfEEEvT0_iT1_T2_DpNS2_10kernel_argIT3_EE_param_3];
	ld.param.u32 	%r49, [_ZN3cub18CUB_300001_SM_10006detail9transform16transform_kernelINS2_10policy_hubILb1EN4cuda3std3__45tupleIJN6thrust24THRUST_300001_SM_1000_NS6detail15normal_iteratorINSA_10device_ptrIfEEEEEEEE10policy1000Ei19stepLeftEdgeFunctorSF_JPfEEEvT0_iT1_T2_DpNS2_10kernel_argIT3_EE_param_1];
	cvta.to.global.u64 	%rd1, %rd16;
	cvta.to.global.u64 	%rd2, %rd15;
	shl.b32 	%r1, %r49, 7;
	mov.u32 	%r51, %ctaid.x;
	mul.lo.s32 	%r2, %r1, %r51;
	sub.s32 	%r3, %r50, %r2;
	min.s32 	%r4, %r1, %r3;
	shl.b32 	%r5, %r4, 2;
	mov.u32 	%r6, %tid.x;
	shl.b32 	%r72, %r6, 7;
	setp.ge.s32 	%p1, %r72, %r5;
	@%p1 bra 	$L__BB6_3;
	mul.wide.u32 	%rd17, %r6, 128;
	add.s64 	%rd18, %rd2, %rd17;
	mul.wide.s32 	%rd19, %r2, 4;
	add.s64 	%rd64, %rd18, %rd19;
$L__BB6_2:
	.pragma "nounroll";
	// begin inline asm
	prefetch.global.L2 [%rd64];
	// end inline asm
	add.s32 	%r72, %r72, 16384;
	add.s64 	%rd64, %rd64, 16384;
	setp.lt.s32 	%p2, %r72, %r5;
	@%p2 bra 	$L__BB6_2;
$L__BB6_3:
	mul.wide.s32 	%rd21, %r2, 4;
	add.s64 	%rd6, %rd2, %rd21;
	add.s64 	%rd7, %rd1, %rd21;
	setp.gt.s32 	%p3, %r1, %r3;
	@%p3 bra 	$L__BB6_17;
	setp.lt.s32 	%p4, %r49, 1;
	@%p4 bra 	$L__BB6_58;
	and.b32  	%r10, %r49, 15;
	setp.lt.u32 	%p5, %r49, 16;
	mov.b32 	%r79, 0;
	@%p5 bra 	$L__BB6_8;
	and.b32  	%r79, %r49, 2147483632;
	neg.s32 	%r74, %r79;
	add.s32 	%r73, %r6, 1152;
	mul.wide.u32 	%rd22, %r6, 4;
	or.b64  	%rd65, %rd22, 4096;
$L__BB6_7:
	.pragma "nounroll";
	mul.wide.s32 	%rd23, %r73, 4;
	add.s64 	%rd24, %rd23, 1536;
	add.s64 	%rd25, %rd6, %rd65;
	ld.global.f32 	%f1, [%rd25+-4096];
	add.f32 	%f2, %f1, 0f3F800000;
	add.s64 	%rd26, %rd7, %rd65;
	st.global.f32 	[%rd26+-4096], %f2;
	ld.global.f32 	%f3, [%rd25+-3584];
	add.f32 	%f4, %f3, 0f3F800000;
	st.global.f32 	[%rd26+-3584], %f4;
	ld.global.f32 	%f5, [%rd25+-3072];
	add.f32 	%f6, %f5, 0f3F800000;
	st.global.f32 	[%rd26+-3072], %f6;
	ld.global.f32 	%f7, [%rd25+-2560];
	add.f32 	%f8, %f7, 0f3F800000;
	st.global.f32 	[%rd26+-2560], %f8;
	ld.global.f32 	%f9, [%rd25+-2048];
	add.f32 	%f10, %f9, 0f3F800000;
	st.global.f32 	[%rd26+-2048], %f10;
	ld.global.f32 	%f11, [%rd25+-1536];
	add.f32 	%f12, %f11, 0f3F800000;
	st.global.f32 	[%rd26+-1536], %f12;
	ld.global.f32 	%f13, [%rd25+-1024];
	add.f32 	%f14, %f13, 0f3F800000;
	st.global.f32 	[%rd26+-1024], %f14;
	ld.global.f32 	%f15, [%rd25+-512];
	add.f32 	%f16, %f15, 0f3F800000;
	st.global.f32 	[%rd26+-512], %f16;
	ld.global.f32 	%f17, [%rd25];
	add.f32 	%f18, %f17, 0f3F800000;
	st.global.f32 	[%rd26], %f18;
	add.s64 	%rd27, %rd6, %rd24;
	ld.global.f32 	%f19, [%rd27+-1536];
	add.f32 	%f20, %f19, 0f3F800000;
	add.s64 	%rd28, %rd7, %rd24;
	st.global.f32 	[%rd28+-1536], %f20;
	ld.global.f32 	%f21, [%rd27+-1024];
	add.f32 	%f22, %f21, 0f3F800000;
	st.global.f32 	[%rd28+-1024], %f22;
	ld.global.f32 	%f23, [%rd27+-512];
	add.f32 	%f24, %f23, 0f3F800000;
	st.global.f32 	[%rd28+-512], %f24;
	ld.global.f32 	%f25, [%rd27];
	add.f32 	%f26, %f25, 0f3F800000;
	st.global.f32 	[%rd28], %f26;
	ld.global.f32 	%f27, [%rd27+512];
	add.f32 	%f28, %f27, 0f3F800000;
	st.global.f32 	[%rd28+512], %f28;
	ld.global.f32 	%f29, [%rd27+1024];
	add.f32 	%f30, %f29, 0f3F800000;
	st.global.f32 	[%rd28+1024], %f30;
	ld.global.f32 	%f31, [%rd27+1536];
	add.f32 	%f32, %f31, 0f3F800000;
	st.global.f32 	[%rd28+1536], %f32;
	add.s32 	%r74, %r74, 16;
	add.s32 	%r73, %r73, 2048;
	add.s64 	%rd65, %rd65, 8192;
	setp.eq.s32 	%p6, %r74, 0;
	@%p6 bra 	$L__BB6_8;
	bra.uni 	$L__BB6_7;
$L__BB6_8:
	setp.eq.s32 	%p7, %r10, 0;
	@%p7 bra 	$L__BB6_58;
	and.b32  	%r37, %r49, 7;
	setp.lt.u32 	%p8, %r10, 8;
	@%p8 bra 	$L__BB6_11;
	shl.b32 	%r53, %r79, 7;
	add.s32 	%r54, %r53, %r6;
	mul.wide.s32 	%rd29, %r54, 4;
	add.s64 	%rd30, %rd6, %rd29;
	ld.global.f32 	%f33, [%rd30];
	add.f32 	%f34, %f33, 0f3F800000;
	add.s64 	%rd31, %rd7, %rd29;
	st.global.f32 	[%rd31], %f34;
	ld.global.f32 	%f35, [%rd30+512];
	add.f32 	%f36, %f35, 0f3F800000;
	st.global.f32 	[%rd31+512], %f36;
	ld.global.f32 	%f37, [%rd30+1024];
	add.f32 	%f38, %f37, 0f3F800000;
	st.global.f32 	[%rd31+1024], %f38;
	ld.global.f32 	%f39, [%rd30+1536];
	add.f32 	%f40, %f39, 0f3F800000;
	st.global.f32 	[%rd31+1536], %f40;
	ld.global.f32 	%f41, [%rd30+2048];
	add.f32 	%f42, %f41, 0f3F800000;
	st.global.f32 	[%rd31+2048], %f42;
	ld.global.f32 	%f43, [%rd30+2560];
	add.f32 	%f44, %f43, 0f3F800000;
	st.global.f32 	[%rd31+2560], %f44;
	ld.global.f32 	%f45, [%rd30+3072];
	add.f32 	%f46, %f45, 0f3F800000;
	st.global.f32 	[%rd31+3072], %f46;
	ld.global.f32 	%f47, [%rd30+3584];
	add.f32 	%f48, %f47, 0f3F800000;
	st.global.f32 	[%rd31+3584], %f48;
	add.s32 	%r79, %r79, 8;
$L__BB6_11:
	setp.eq.s32 	%p9, %r37, 0;
	@%p9 bra 	$L__BB6_58;
	and.b32  	%r40, %r49, 3;
	setp.lt.u32 	%p10, %r37, 4;
	@%p10 bra 	$L__BB6_14;
	shl.b32 	%r55, %r79, 7;
	add.s32 	%r56, %r55, %r6;
	mul.wide.s32 	%rd32, %r56, 4;
	add.s64 	%rd33, %rd6, %rd32;
	ld.global.f32 	%f49, [%rd33];
	add.f32 	%f50, %f49, 0f3F800000;
	add.s64 	%rd34, %rd7, %rd32;
	st.global.f32 	[%rd34], %f50;
	ld.global.f32 	%f51, [%rd33+512];
	add.f32 	%f52, %f51, 0f3F800000;
	st.global.f32 	[%rd34+512], %f52;
	ld.global.f32 	%f53, [%rd33+1024];
	add.f32 	%f54, %f53, 0f3F800000;
	st.global.f32 	[%rd34+1024], %f54;
	ld.global.f32 	%f55, [%rd33+1536];
	add.f32 	%f56, %f55, 0f3F800000;
	st.global.f32 	[%rd34+1536], %f56;
	add.s32 	%r79, %r79, 4;
$L__BB6_14:
	setp.eq.s32 	%p11, %r40, 0;
	@%p11 bra 	$L__BB6_58;
	shl.b32 	%r57, %r79, 7;
	add.s32 	%r83, %r6, %r57;
	neg.s32 	%r82, %r40;
$L__BB6_16:
	.pragma "nounroll";
	mul.wide.s32 	%rd36, %r83, 4;
	add.s64 	%rd37, %rd7, %rd36;
	add.s64 	%rd38, %rd6, %rd36;
	ld.global.f32 	%f57, [%rd38];
	add.f32 	%f58, %f57, 0f3F800000;
	st.global.f32 	[%rd37], %f58;
	add.s32 	%r83, %r83, 128;
	add.s32 	%r82, %r82, 1;
	setp.ne.s32 	%p12, %r82, 0;
	@%p12 bra 	$L__BB6_16;
	bra.uni 	$L__BB6_58;
$L__BB6_17:
	setp.lt.s32 	%p13, %r49, 1;
	@%p13 bra 	$L__BB6_58;
	and.b32  	%r14, %r49, 7;
	setp.lt.u32 	%p14, %r49, 8;
	mov.b32 	%r76, 0;
	@%p14 bra 	$L__BB6_37;
	and.b32  	%r76, %r49, 2147483640;
	mov.b32 	%r75, 0;
$L__BB6_20:
	.pragma "nounroll";
	shl.b32 	%r60, %r75, 7;
	add.s32 	%r21, %r60, %r6;
	setp.ge.s32 	%p15, %r21, %r4;
	@%p15 bra 	$L__BB6_22;
	mul.wide.u32 	%rd39, %r21, 4;
	add.s64 	%rd40, %rd6, %rd39;
	ld.global.f32 	%f59, [%rd40];
	add.f32 	%f60, %f59, 0f3F800000;
	add.s64 	%rd41, %rd7, %rd39;
	st.global.f32 	[%rd41], %f60;
$L__BB6_22:
	add.s32 	%r61, %r21, 128;
	setp.ge.s32 	%p16, %r61, %r4;
	mul.wide.s32 	%rd42, %r61, 4;
	add.s64 	%rd11, %rd6, %rd42;
	add.s64 	%rd12, %rd7, %rd42;
	@%p16 bra 	$L__BB6_24;
	ld.global.f32 	%f61, [%rd11];
	add.f32 	%f62, %f61, 0f3F800000;
	st.global.f32 	[%rd12], %f62;
$L__BB6_24:
	add.s32 	%r62, %r21, 256;
	setp.ge.s32 	%p17, %r62, %r4;
	@%p17 bra 	$L__BB6_26;
	ld.global.f32 	%f63, [%rd11+512];
	add.f32 	%f64, %f63, 0f3F800000;
	st.global.f32 	[%rd12+512], %f64;
$L__BB6_26:
	add.s32 	%r63, %r21, 384;
	setp.ge.s32 	%p18, %r63, %r4;
	@%p18 bra 	$L__BB6_28;
	ld.global.f32 	%f65, [%rd11+1024];
	add.f32 	%f66, %f65, 0f3F800000;
	st.global.f32 	[%rd12+1024], %f66;
$L__BB6_28:
	add.s32 	%r64, %r21, 512;
	setp.ge.s32 	%p19, %r64, %r4;
	@%p19 bra 	$L__BB6_30;
	ld.global.f32 	%f67, [%rd11+1536];
	add.f32 	%f68, %f67, 0f3F800000;
	st.global.f32 	[%rd12+1536], %f68;
$L__BB6_30:
	add.s32 	%r65, %r21, 640;
	setp.ge.s32 	%p20, %r65, %r4;
	@%p20 bra 	$L__BB6_32;
	ld.global.f32 	%f69, [%rd11+2048];
	add.f32 	%f70, %f69, 0f3F800000;
	st.global.f32 	[%rd12+2048], %f70;
$L__BB6_32:
	add.s32 	%r66, %r21, 768;
	setp.ge.s32 	%p21, %r66, %r4;
	@%p21 bra 	$L__BB6_34;
	ld.global.f32 	%f71, [%rd11+2560];
	add.f32 	%f72, %f71, 0f3F800000;
	st.global.f32 	[%rd12+2560], %f72;
$L__BB6_34:
	add.s32 	%r67, %r21, 896;
	setp.ge.s32 	%p22, %r67, %r4;
	@%p22 bra 	$L__BB6_36;
	ld.global.f32 	%f73, [%rd11+3072];
	add.f32 	%f74, %f73, 0f3F800000;
	st.global.f32 	[%rd12+3072], %f74;
$L__BB6_36:
	add.s32 	%r75, %r75, 8;
	setp.ne.s32 	%p23, %r75, %r76;
	@%p23 bra 	$L__BB6_20;
$L__BB6_37:
	setp.eq.s32 	%p24, %r14, 0;
	@%p24 bra 	$L__BB6_58;
	and.b32  	%r24, %r49, 3;
	setp.lt.u32 	%p25, %r14, 4;
	@%p25 bra 	$L__BB6_48;
	shl.b32 	%r68, %r76, 7;
	add.s32 	%r25, %r68, %r6;
	setp.ge.s32 	%p26, %r25, %r4;
	@%p26 bra 	$L__BB6_41;
	mul.wide.s32 	%rd43, %r25, 4;
	add.s64 	%rd44, %rd6, %rd43;
	ld.global.f32 	%f75, [%rd44];
	add.f32 	%f76, %f75, 0f3F800000;
	add.s64 	%rd45, %rd7, %rd43;
	st.global.f32 	[%rd45], %f76;
$L__BB6_41:
	add.s32 	%r26, %r25, 128;
	setp.ge.s32 	%p27, %r26, %r4;
	@%p27 bra 	$L__BB6_43;
	mul.wide.s32 	%rd46, %r26, 4;
	add.s64 	%rd47, %rd6, %rd46;
	ld.global.f32 	%f77, [%rd47];
	add.f32 	%f78, %f77, 0f3F800000;
	add.s64 	%rd48, %rd7, %rd46;
	st.global.f32 	[%rd48], %f78;
$L__BB6_43:
	add.s32 	%r27, %r25, 256;
	setp.ge.s32 	%p28, %r27, %r4;
	@%p28 bra 	$L__BB6_45;
	mul.wide.s32 	%rd49, %r27, 4;
	add.s64 	%rd50, %rd6, %rd49;
	ld.global.f32 	%f79, [%rd50];
	add.f32 	%f80, %f79, 0f3F800000;
	add.s64 	%rd51, %rd7, %rd49;
	st.global.f32 	[%rd51], %f80;
$L__BB6_45:
	add.s32 	%r28, %r25, 384;
	setp.ge.s32 	%p29, %r28, %r4;
	@%p29 bra 	$L__BB6_47;
	mul.wide.s32 	%rd52, %r28, 4;
	add.s64 	%rd53, %rd6, %rd52;
	ld.global.f32 	%f81, [%rd53];
	add.f32 	%f82, %f81, 0f3F800000;
	add.s64 	%rd54, %rd7, %rd52;
	st.global.f32 	[%rd54], %f82;
$L__BB6_47:
	add.s32 	%r76, %r76, 4;
$L__BB6_48:
	setp.eq.s32 	%p30, %r24, 0;
	@%p30 bra 	$L__BB6_58;
	setp.eq.s32 	%p31, %r24, 1;
	@%p31 bra 	$L__BB6_55;
	shl.b32 	%r69, %r76, 7;
	add.s32 	%r31, %r69, %r6;
	setp.ge.s32 	%p32, %r31, %r4;
	@%p32 bra 	$L__BB6_52;
	mul.wide.s32 	%rd55, %r31, 4;
	add.s64 	%rd56, %rd6, %rd55;
	ld.global.f32 	%f83, [%rd56];
	add.f32 	%f84, %f83, 0f3F800000;
	add.s64 	%rd57, %rd7, %rd55;
	st.global.f32 	[%rd57], %f84;
$L__BB6_52:
	add.s32 	%r32, %r31, 128;
	setp.ge.s32 	%p33, %r32, %r4;
	@%p33 bra 	$L__BB6_54;
	mul.wide.s32 	%rd58, %r32, 4;
	add.s64 	%rd59, %rd6, %rd58;
	ld.global.f32 	%f85, [%rd59];
	add.f32 	%f86, %f85, 0f3F800000;
	add.s64 	%rd60, %rd7, %rd58;
	st.global.f32 	[%rd60], %f86;
$L__BB6_54:
	add.s32 	%r76, %r76, 2;
$L__BB6_55:
	and.b32  	%r70, %r49, 1;
	setp.eq.b32 	%p34, %r70, 1;
	not.pred 	%p35, %p34;
	@%p35 bra 	$L__BB6_58;
	shl.b32 	%r71, %r76, 7;
	add.s32 	%r35, %r71, %r6;
	setp.ge.s32 	%p36, %r35, %r4;
	@%p36 bra 	$L__BB6_58;
	mul.wide.s32 	%rd61, %r35, 4;
	add.s64 	%rd62, %rd6, %rd61;
	ld.global.f32 	%f87, [%rd62];
	add.f32 	%f88, %f87, 0f3F800000;
	add.s64 	%rd63, %rd7, %rd61;
	st.global.f32 	[%rd63], %f88;
$L__BB6_58:
	ret;

}
	// .globl	_ZN3cub18CUB_300001_SM_10006detail9transform16transform_kernelINS2_10policy_hubILb1EN4cuda3std3__45tupleIJN6thrust24THRUST_300001_SM_1000_NS6detail15normal_iteratorINSA_10device_ptrIfEEEEEEEE10policy1000El19stepLeftEdgeFunctorSF_JPfEEEvT0_iT1_T2_DpNS2_10kernel_argIT3_EE
.visible .entry _ZN3cub18CUB_300001_SM_10006detail9transform16transform_kernelINS2_10policy_hubILb1EN4cuda3std3__45tupleIJN6thrust24THRUST_300001_SM_1000_NS6detail15normal_iteratorINSA_10device_ptrIfEEEEEEEE10policy1000El19stepLeftEdgeFunctorSF_JPfEEEvT0_iT1_T2_DpNS2_10kernel_argIT3_EE(
	.param .u64 _ZN3cub18CUB_300001_SM_10006detail9transform16transform_kernelINS2_10policy_hubILb1EN4cuda3std3__45tupleIJN6thrust24THRUST_300001_SM_1000_NS6detail15normal_iteratorINSA_10device_ptrIfEEEEEEEE10policy1000El19stepLeftEdgeFunctorSF_JPfEEEvT0_iT1_T2_DpNS2_10kernel_argIT3_EE_param_0,
	.param .u32 _ZN3cub18CUB_300001_SM_10006detail9transform16transform_kernelINS2_10policy_hubILb1EN4cuda3std3__45tupleIJN6thrust24THRUST_300001_SM_1000_NS6detail15normal_iteratorINSA_10device_ptrIfEEEEEEEE10policy1000El19stepLeftEdgeFunctorSF_JPfEEEvT0_iT1_T2_DpNS2_10kernel_argIT3_EE_param_1,
	.param .align 1 .b8 _ZN3cub18CUB_300001_SM_10006detail9transform16transform_kernelINS2_10policy_hubILb1EN4cuda3std3__45tupleIJN6thrust24THRUST_300001_SM_1000_NS6detail15normal_iteratorINSA_10device_ptrIfEEEEEEEE10policy1000El19stepLeftEdgeFunctorSF_JPfEEEvT0_iT1_T2_DpNS2_10kernel_argIT3_EE_param_2[1],
	.param .align 8 .b8 _ZN3cub18CUB_300001_SM_10006detail9transform16transform_kernelINS2_10policy_hubILb1EN4cuda3std3__45tupleIJN6thrust24THRUST_300001_SM_1000_NS6detail15normal_iteratorINSA_10device_ptrIfEEEEEEEE10policy1000El19stepLeftEdgeFunctorSF_JPfEEEvT0_iT1_T2_DpNS2_10kernel_argIT3_EE_param_3[8],
	.param .align 8 .b8 _ZN3cub18CUB_300001_SM_10006detail9transform16transform_kernelINS2_10policy_hubILb1EN4cuda3std3__45tupleIJN6thrust24THRUST_300001_SM_1000_NS6detail15normal_iteratorINSA_10device_ptrIfEEEEEEEE10policy1000El19stepLeftEdgeFunctorSF_JPfEEEvT0_iT1_T2_DpNS2_10kernel_argIT3_EE_param_4[16]
)
.maxntid 128
{
	.reg .pred 	%p<37>;
	.reg .b32 	%r<81>;
	.reg .b32 	%f<89>;
	.reg .b64 	%rd<72>;

	ld.param.u64 	%rd16, [_ZN3cub18CUB_300001_SM_10006detail9transform16transform_kernelINS2_10policy_hubILb1EN4cuda3std3__45tupleIJN6thrust24THRUST_300001_SM_1000_NS6detail15normal_iteratorINSA_10device_ptrIfEEEEEEEE10policy1000El19stepLeftEdgeFunctorSF_JPfEEEvT0_iT1_T2_DpNS2_10kernel_argIT3_EE_param_0];
	ld.param.u64 	%rd17, [_ZN3cub18CUB_300001_SM_10006detail9transform16transform_kernelINS2_10policy_hubILb1EN4cuda3std3__45tupleIJN6thrust24THRUST_300001_SM_1000_NS6detail15normal_iteratorINSA_10device_ptrIfEEEEEEEE10policy1000El19stepLeftEdgeFunctorSF_JPfEEEvT0_iT1_T2_DpNS2_10kernel_argIT3_EE_param_4];
	ld.param.u64 	%rd18, [_ZN3cub18CUB_300001_SM_10006detail9transform16transform_kernelINS2_10policy_hubILb1EN4cuda3std3__45tupleIJN6thrust24THRUST_300001_SM_1000_NS6detail15normal_iteratorINSA_10device_ptrIfEEEEEEEE10policy1000El19stepLeftEdgeFunctorSF_JPfEEEvT0_iT1_T2_DpNS2_10kernel_argIT3_EE_param_3];
	ld.param.u32 	%r47, [_ZN3cub18CUB_300001_SM_10006detail9transform16transform_kernelINS2_10policy_hubILb1EN4cuda3std3__45tupleIJN6thrust24THRUST_300001_SM_1000_NS6detail15normal_iteratorINSA_10device_ptrIfEEEEEEEE10policy1000El19stepLeftEdgeFunctorSF_JPfEEEvT0_iT1_T2_DpNS2_10kernel_argIT3_EE_param_1];
	cvta.to.global.u64 	%rd1, %rd18;
	cvta.to.global.u64 	%rd2, %rd17;
	shl.b32 	%r1, %r47, 7;
	mov.u32 	%r48, %ctaid.x;
	cvt.u64.u32 	%rd19, %r48;
	cvt.s64.s32 	%rd20, %r1;
	mul.lo.s64 	%rd3, %rd20, %rd19;
	sub.s64 	%rd21, %rd16, %rd3;
	min.s64 	%rd22, %rd21, %rd20;
	cvt.u32.u64 	%r2, %rd22;
	shl.b32 	%r3, %r2, 2;
	mov.u32 	%r4, %tid.x;
	shl.b32 	%r69, %r4, 7;
	setp.ge.s32 	%p1, %r69, %r3;
	@%p1 bra 	$L__BB7_3;
	shl.b64 	%rd23, %rd3, 2;
	add.s64 	%rd24, %rd2, %rd23;
	mul.wide.u32 	%rd25, %r4, 128;
	add.s64 	%rd70, %rd24, %rd25;
$L__BB7_2:
	.pragma "nounroll";
	// begin inline asm
	prefetch.global.L2 [%rd70];
	// end inline asm
	add.s32 	%r69, %r69, 16384;
	add.s64 	%rd70, %rd70, 16384;
	setp.lt.s32 	%p2, %r69, %r3;
	@%p2 bra 	$L__BB7_2;
$L__BB7_3:
	shl.b64 	%rd27, %rd3, 2;
	add.s64 	%rd7, %rd2, %rd27;
	add.s64 	%rd8, %rd1, %rd27;
	setp.eq.s32 	%p3, %r1, %r2;
	@%p3 bra 	$L__BB7_45;
	setp.lt.s32 	%p4, %r47, 1;
	@%p4 bra 	$L__BB7_58;
	and.b32  	%r8, %r47, 7;
	setp.lt.u32 	%p5, %r47, 8;
	mov.b32 	%r78, 0;
	@%p5 bra 	$L__BB7_24;
	and.b32  	%r78, %r47, 2147483640;
	mov.b32 	%r72, 0;
$L__BB7_7:
	.pragma "nounroll";
	shl.b32 	%r51, %r72, 7;
	add.s32 	%r19, %r51, %r4;
	setp.ge.s32 	%p6, %r19, %r2;
	@%p6 bra 	$L__BB7_9;
	mul.wide.u32 	%rd28, %r19, 4;
	add.s64 	%rd29, %rd7, %rd28;
	ld.global.f32 	%f1, [%rd29];
	add.f32 	%f2, %f1, 0f3F800000;
	add.s64 	%rd30, %rd8, %rd28;
	st.global.f32 	[%rd30], %f2;
$L__BB7_9:
	add.s32 	%r52, %r19, 128;
	setp.ge.s32 	%p7, %r52, %r2;
	mul.wide.s32 	%rd31, %r52, 4;
	add.s64 	%rd12, %rd7, %rd31;
	add.s64 	%rd13, %rd8, %rd31;
	@%p7 bra 	$L__BB7_11;
	ld.global.f32 	%f3, [%rd12];
	add.f32 	%f4, %f3, 0f3F800000;
	st.global.f32 	[%rd13], %f4;
$L__BB7_11:
	add.s32 	%r53, %r19, 256;
	setp.ge.s32 	%p8, %r53, %r2;
	@%p8 bra 	$L__BB7_13;
	ld.global.f32 	%f5, [%rd12+512];
	add.f32 	%f6, %f5, 0f3F800000;
	st.global.f32 	[%rd13+512], %f6;
$L__BB7_13:
	add.s32 	%r54, %r19, 384;
	setp.ge.s32 	%p9, %r54, %r2;
	@%p9 bra 	$L__BB7_15;
	ld.global.f32 	%f7, [%rd12+1024];
	add.f32 	%f8, %f7, 0f3F800000;
	st.global.f32 	[%rd13+1024], %f8;
$L__BB7_15:
	add.s32 	%r55, %r19, 512;
	setp.ge.s32 	%p10, %r55, %r2;
	@%p10 bra 	$L__BB7_17;
	ld.global.f32 	%f9, [%rd12+1536];
	add.f32 	%f10, %f9, 0f3F800000;
	st.global.f32 	[%rd13+1536], %f10;
$L__BB7_17:
	add.s32 	%r56, %r19, 640;
	setp.ge.s32 	%p11, %r56, %r2;
	@%p11 bra 	$L__BB7_19;
	ld.global.f32 	%f11, [%rd12+2048];
	add.f32 	%f12, %f11, 0f3F800000;
	st.global.f32 	[%rd13+2048], %f12;
$L__BB7_19:
	add.s32 	%r57, %r19, 768;
	setp.ge.s32 	%p12, %r57, %r2;
	@%p12 bra 	$L__BB7_21;
	ld.global.f32 	%f13, [%rd12+2560];
	add.f32 	%f14, %f13, 0f3F800000;
	st.global.f32 	[%rd13+2560], %f14;
$L__BB7_21:
	add.s32 	%r58, %r19, 896;
	setp.ge.s32 	%p13, %r58, %r2;
	@%p13 bra 	$L__BB7_23;
	ld.global.f32 	%f15, [%rd12+3072];
	add.f32 	%f16, %f15, 0f3F800000;
	st.global.f32 	[%rd13+3072], %f16;
$L__BB7_23:
	add.s32 	%r72, %r72, 8;
	setp.eq.s32 	%p14, %r72, %r78;
	@%p14 bra 	$L__BB7_24;
	bra.uni 	$L__BB7_7;
$L__BB7_24:
	setp.eq.s32 	%p15, %r8, 0;
	@%p15 bra 	$L__BB7_58;
	and.b32  	%r35, %r47, 3;
	setp.lt.u32 	%p16, %r8, 4;
	@%p16 bra 	$L__BB7_35;
	shl.b32 	%r59, %r78, 7;
	add.s32 	%r36, %r59, %r4;
	setp.ge.s32 	%p17, %r36, %r2;
	@%p17 bra 	$L__BB7_28;
	mul.wide.s32 	%rd32, %r36, 4;
	add.s64 	%rd33, %rd7, %rd32;
	ld.global.f32 	%f17, [%rd33];
	add.f32 	%f18, %f17, 0f3F800000;
	add.s64 	%rd34, %rd8, %rd32;
	st.global.f32 	[%rd34], %f18;
$L__BB7_28:
	add.s32 	%r37, %r36, 128;
	setp.ge.s32 	%p18, %r37, %r2;
	@%p18 bra 	$L__BB7_30;
	mul.wide.s32 	%rd35, %r37, 4;
	add.s64 	%rd36, %rd7, %rd35;
	ld.global.f32 	%f19, [%rd36];
	add.f32 	%f20, %f19, 0f3F800000;
	add.s64 	%rd37, %rd8, %rd35;
	st.global.f32 	[%rd37], %f20;
$L__BB7_30:
	add.s32 	%r38, %r36, 256;
	setp.ge.s32 	%p19, %r38, %r2;
	@%p19 bra 	$L__BB7_32;
	mul.wide.s32 	%rd38, %r38, 4;
	add.s64 	%rd39, %rd7, %rd38;
	ld.global.f32 	%f21, [%rd39];
	add.f32 	%f22, %f21, 0f3F800000;
	add.s64 	%rd40, %rd8, %rd38;
	st.global.f32 	[%rd40], %f22;
$L__BB7_32:
	add.s32 	%r39, %r36, 384;
	setp.ge.s32 	%p20, %r39, %r2;
	@%p20 bra 	$L__BB7_34;
	mul.wide.s32 	%rd41, %r39, 4;
	add.s64 	%rd42, %rd7, %rd41;
	ld.global.f32 	%f23, [%rd42];
	add.f32 	%f24, %f23, 0f3F800000;
	add.s64 	%rd43, %rd8, %rd41;
	st.global.f32 	[%rd43], %f24;
$L__BB7_34:
	add.s32 	%r78, %r78, 4;
$L__BB7_35:
	setp.eq.s32 	%p21, %r35, 0;
	@%p21 bra 	$L__BB7_58;
	setp.eq.s32 	%p22, %r35, 1;
	@%p22 bra 	$L__BB7_42;
	shl.b32 	%r60, %r78, 7;
	add.s32 	%r42, %r60, %r4;
	setp.ge.s32 	%p23, %r42, %r2;
	@%p23 bra 	$L__BB7_39;
	mul.wide.s32 	%rd44, %r42, 4;
	add.s64 	%rd45, %rd7, %rd44;
	ld.global.f32 	%f25, [%rd45];
	add.f32 	%f26, %f25, 0f3F800000;
	add.s64 	%rd46, %rd8, %rd44;
	st.global.f32 	[%rd46], %f26;
$L__BB7_39:
	add.s32 	%r43, %r42, 128;
	setp.ge.s32 	%p24, %r43, %r2;
	@%p24 bra 	$L__BB7_41;
	mul.wide.s32 	%rd47, %r43, 4;
	add.s64 	%rd48, %rd7, %rd47;
	ld.global.f32 	%f27, [%rd48];
	add.f32 	%f28, %f27, 0f3F800000;
	add.s64 	%rd49, %rd8, %rd47;
	st.global.f32 	[%rd49], %f28;
$L__BB7_41:
	add.s32 	%r78, %r78, 2;
$L__BB7_42:
	and.b32  	%r61, %r47, 1;
	setp.eq.b32 	%p25, %r61, 1;
	not.pred 	%p26, %p25;
	@%p26 bra 	$L__BB7_58;
	shl.b32 	%r62, %r78, 7;
	add.s32 	%r46, %r62, %r4;
	setp.ge.s32 	%p27, %r46, %r2;
	@%p27 bra 	$L__BB7_58;
	mul.wide.s32 	%rd50, %r46, 4;
	add.s64 	%rd51, %rd7, %rd50;
	ld.global.f32 	%f29, [%rd51];
	add.f32 	%f30, %f29, 0f3F800000;
	add.s64 	%rd52, %rd8, %rd50;
	st.global.f32 	[%rd52], %f30;
	bra.uni 	$L__BB7_58;
$L__BB7_45:
	setp.lt.s32 	%p28, %r47, 1;
	@%p28 bra 	$L__BB7_58;
	and.b32  	%r10, %r47, 15;
	setp.lt.u32 	%p29, %r47, 16;
	mov.b32 	%r74, 0;
	@%p29 bra 	$L__BB7_49;
	and.b32  	%r74, %r47, 2147483632;
	neg.s32 	%r71, %r74;
	add.s32 	%r70, %r4, 1152;
	mul.wide.u32 	%rd53, %r4, 4;
	or.b64  	%rd71, %rd53, 4096;
$L__BB7_48:
	.pragma "nounroll";
	mul.wide.s32 	%rd54, %r70, 4;
	add.s64 	%rd55, %rd54, 1536;
	add.s64 	%rd56, %rd7, %rd71;
	ld.global.f32 	%f31, [%rd56+-4096];
	add.f32 	%f32, %f31, 0f3F800000;
	add.s64 	%rd57, %rd8, %rd71;
	st.global.f32 	[%rd57+-4096], %f32;
	ld.global.f32 	%f33, [%rd56+-3584];
	add.f32 	%f34, %f33, 0f3F800000;
	st.global.f32 	[%rd57+-3584], %f34;
	ld.global.f32 	%f35, [%rd56+-3072];
	add.f32 	%f36, %f35, 0f3F800000;
	st.global.f32 	[%rd57+-3072], %f36;
	ld.global.f32 	%f37, [%rd56+-2560];
	add.f32 	%f38, %f37, 0f3F800000;
	st.global.f32 	[%rd57+-2560], %f38;
	ld.global.f32 	%f39, [%rd56+-2048];
	add.f32 	%f40, %f39, 0f3F800000;
	st.global.f32 	[%rd57+-2048], %f40;
	ld.global.f32 	%f41, [%rd56+-1536];
	add.f32 	%f42, %f41, 0f3F800000;
	st.global.f32 	[%rd57+-1536], %f42;
	ld.global.f32 	%f43, [%rd56+-1024];
	add.f32 	%f44, %f43, 0f3F800000;
	st.global.f32 	[%rd57+-1024], %f44;
	ld.global.f32 	%f45, [%rd56+-512];
	add.f32 	%f46, %f45, 0f3F800000;
	st.global.f32 	[%rd57+-512], %f46;
	ld.global.f32 	%f47, [%rd56];
	add.f32 	%f48, %f47, 0f3F800000;
	st.global.f32 	[%rd57], %f48;
	add.s64 	%rd58, %rd7, %rd55;
	ld.global.f32 	%f49, [%rd58+-1536];
	add.f32 	%f50, %f49, 0f3F800000;
	add.s64 	%rd59, %rd8, %rd55;
	st.global.f32 	[%rd59+-1536], %f50;
	ld.global.f32 	%f51, [%rd58+-1024];
	add.f32 	%f52, %f51, 0f3F800000;
	st.global.f32 	[%rd59+-1024], %f52;
	ld.global.f32 	%f53, [%rd58+-512];
	add.f32 	%f54, %f53, 0f3F800000;
	st.global.f32 	[%rd59+-512], %f54;
	ld.global.f32 	%f55, [%rd58];
	add.f32 	%f56, %f55, 0f3F800000;
	st.global.f32 	[%rd59], %f56;
	ld.global.f32 	%f57, [%rd58+512];
	add.f32 	%f58, %f57, 0f3F800000;
	st.global.f32 	[%rd59+512], %f58;
	ld.global.f32 	%f59, [%rd58+1024];
	add.f32 	%f60, %f59, 0f3F800000;
	st.global.f32 	[%rd59+1024], %f60;
	ld.global.f32 	%f61, [%rd58+1536];
	add.f32 	%f62, %f61, 0f3F800000;
	st.global.f32 	[%rd59+1536], %f62;
	add.s32 	%r71, %r71, 16;
	add.s32 	%r70, %r70, 2048;
	add.s64 	%rd71, %rd71, 8192;
	setp.eq.s32 	%p30, %r71, 0;
	@%p30 bra 	$L__BB7_49;
	bra.uni 	$L__BB7_48;
$L__BB7_49:
	setp.eq.s32 	%p31, %r10, 0;
	@%p31 bra 	$L__BB7_58;
	and.b32  	%r22, %r47, 7;
	setp.lt.u32 	%p32, %r10, 8;
	@%p32 bra 	$L__BB7_52;
	shl.b32 	%r64, %r74, 7;
	add.s32 	%r65, %r64, %r4;
	mul.wide.s32 	%rd60, %r65, 4;
	add.s64 	%rd61, %rd7, %rd60;
	ld.global.f32 	%f63, [%rd61];
	add.f32 	%f64, %f63, 0f3F800000;
	add.s64 	%rd62, %rd8, %rd60;
	st.global.f32 	[%rd62], %f64;
	ld.global.f32 	%f65, [%rd61+512];
	add.f32 	%f66, %f65, 0f3F800000;
	st.global.f32 	[%rd62+512], %f66;
	ld.global.f32 	%f67, [%rd61+1024];
	add.f32 	%f68, %f67, 0f3F800000;
	st.global.f32 	[%rd62+1024], %f68;
	ld.global.f32 	%f69, [%rd61+1536];
	add.f32 	%f70, %f69, 0f3F800000;
	st.global.f32 	[%rd62+1536], %f70;
	ld.global.f32 	%f71, [%rd61+2048];
	add.f32 	%f72, %f71, 0f3F800000;
	st.global.f32 	[%rd62+2048], %f72;
	ld.global.f32 	%f73, [%rd61+2560];
	add.f32 	%f74, %f73, 0f3F800000;
	st.global.f32 	[%rd62+2560], %f74;
	ld.global.f32 	%f75, [%rd61+3072];
	add.f32 	%f76, %f75, 0f3F800000;
	st.global.f32 	[%rd62+3072], %f76;
	ld.global.f32 	%f77, [%rd61+3584];
	add.f32 	%f78, %f77, 0f3F800000;
	st.global.f32 	[%rd62+3584], %f78;
	add.s32 	%r74, %r74, 8;
$L__BB7_52:
	setp.eq.s32 	%p33, %r22, 0;
	@%p33 bra 	$L__BB7_58;
	and.b32  	%r25, %r47, 3;
	setp.lt.u32 	%p34, %r22, 4;
	@%p34 bra 	$L__BB7_55;
	shl.b32 	%r66, %r74, 7;
	add.s32 	%r67, %r66, %r4;
	mul.wide.s32 	%rd63, %r67, 4;
	add.s64 	%rd64, %rd7, %rd63;
	ld.global.f32 	%f79, [%rd64];
	add.f32 	%f80, %f79, 0f3F800000;
	add.s64 	%rd65, %rd8, %rd63;
	st.global.f32 	[%rd65], %f80;
	ld.global.f32 	%f81, [%rd64+512];
	add.f32 	%f82, %f81, 0f3F800000;
	st.global.f32 	[%rd65+512], %f82;
	ld.global.f32 	%f83, [%rd64+1024];
	add.f32 	%f84, %f83, 0f3F800000;
	st.global.f32 	[%rd65+1024], %f84;
	ld.global.f32 	%f85, [%rd64+1536];
	add.f32 	%f86, %f85, 0f3F800000;
	st.global.f32 	[%rd65+1536], %f86;
	add.s32 	%r74, %r74, 4;
$L__BB7_55:
	setp.eq.s32 	%p35, %r25, 0;
	@%p35 bra 	$L__BB7_58;
	shl.b32 	%r68, %r74, 7;
	add.s32 	%r77, %r4, %r68;
	neg.s32 	%r76, %r25;
$L__BB7_57:
	.pragma "nounroll";
	mul.wide.s32 	%rd67, %r77, 4;
	add.s64 	%rd68, %rd8, %rd67;
	add.s64 	%rd69, %rd7, %rd67;
	ld.global.f32 	%f87, [%rd69];
	add.f32 	%f88, %f87, 0f3F800000;
	st.global.f32 	[%rd68], %f88;
	add.s32 	%r77, %r77, 128;
	add.s32 	%r76, %r76, 1;
	setp.eq.s32 	%p36, %r76, 0;
	@%p36 bra 	$L__BB7_58;
	bra.uni 	$L__BB7_57;
$L__BB7_58:
	ret;

}


// ===== COMPILED SASS (sm_100) =====

	.target	sm_100

	.elftype	@"ET_EXEC"


//--------------------- .note.nv.tkinfo           --------------------------
	.section	.note.nv.tkinfo,"",@"SHT_NOTE"
	.sectionflags	@"SHF_NOTE_NV_TKINFO"
	.tkinfo
        /*0018*/ 	.word	0x00000002
        /*0030*/ 	.string	""
        /*0030*/ 	.string	"ptxas"
        /*0030*/ 	.string	"Cuda compilation tools, release 13.0, V13.0.88"
        /*0030*/ 	.string	"Build cuda_13.0.r13.0/compiler.36424714_0"
        /*0030*/ 	.string	"-arch sm_100 -m 64 "



//--------------------- .note.nv.cuinfo           --------------------------
	.section	.note.nv.cuinfo,"",@"SHT_NOTE"
	.sectionflags	@"SHF_NOTE_NV_CUINFO"
        /*0018*/ 	.short	0x0002
        /*001a*/ 	.short	0x0064
        /*001c*/ 	.short	0x0082
	.zero		2


//--------------------- .nv.info                  --------------------------
	.section	.nv.info,"",@"SHT_CUDA_INFO"
	.align	4


	//----- nvinfo : EIATTR_REGCOUNT
	.align		4
        /*0000*/ 	.byte	0x04, 0x2f
        /*0002*/ 	.short	(.L_44 - .L_43)
	.align		4
.L_43:
        /*0004*/ 	.word	index@(_Z6kernelPfS_)
        /*0008*/ 	.word	0x0000000c


	//----- nvinfo : EIATTR_FRAME_SIZE
	.align		4
.L_44:
        /*000c*/ 	.byte	0x04, 0x11
        /*000e*/ 	.short	(.L_46 - .L_45)
	.align		4
.L_45:
        /*0010*/ 	.word	index@(_Z6kernelPfS_)
        /*0014*/ 	.word	0x00000000


	//----- nvinfo : EIATTR_REGCOUNT
	.align		4
.L_46:
        /*0018*/ 	.byte	0x04, 0x2f
        /*001a*/ 	.short	(.L_48 - .L_47)
	.align		4
.L_47:
        /*001c*/ 	.word	index@(_ZN3cub18CUB_300001_SM_10006detail11EmptyKernelIvEEvv)
        /*0020*/ 	.word	0x00000004


	//----- nvinfo : EIATTR_FRAME_SIZE
	.align		4
.L_48:
        /*0024*/ 	.byte	0x04, 0x11
        /*0026*/ 	.short	(.L_50 - .L_49)
	.align		4
.L_49:
        /*0028*/ 	.word	index@(_ZN3cub18CUB_300001_SM_10006detail11EmptyKernelIvEEvv)
        /*002c*/ 	.word	0x00000000


	//----- nvinfo : EIATTR_REGCOUNT
	.align		4
.L_50:
        /*0030*/ 	.byte	0x04, 0x2f
        /*0032*/ 	.short	(.L_52 - .L_51)
	.align		4
.L_51:
        /*0034*/ 	.word	index@(_ZN3cub18CUB_300001_SM_10006detail8for_each13static_kernelINS2_12policy_hub_t12policy_500_tEmN6thrust24THRUST_300001_SM_1000_NS8cuda_cub20__uninitialized_fill7functorINS7_10device_ptrIfEEfEEEEvT0_T1_)
        /*0038*/ 	.word	0x00000008


	//----- nvinfo : EIATTR_FRAME_SIZE
	.align		4
.L_52:
        /*003c*/ 	.byte	0x04, 0x11
        /*003e*/ 	.short	(.L_54 - .L_53)
	.align		4
.L_53:
        /*0040*/ 	.word	index@(_ZN3cub18CUB_300001_SM_10006detail8for_each13static_kernelINS2_12policy_hub_t12policy_500_tEmN6thrust24THRUST_300001_SM_1000_NS8cuda_cub20__uninitialized_fill7functorINS7_10device_ptrIfEEfEEEEvT0_T1_)
        /*0044*/ 	.word	0x00000000


	//----- nvinfo : EIATTR_REGCOUNT
	.align		4
.L_54:
        /*0048*/ 	.byte	0x04, 0x2f
        /*004a*/ 	.short	(.L_56 - .L_55)
	.align		4
.L_55:
        /*004c*/ 	.word	index@(_ZN3cub18CUB_300001_SM_10006detail8for_each13static_kernelINS2_12policy_hub_t12policy_500_tElN6thrust24THRUST_300001_SM_1000_NS8cuda_cub10__tabulate7functorINS7_6detail15normal_iteratorINS7_10device_ptrIfEEEENS7_6system6detail7generic6detail22compute_sequence_valueIfvEElEEEEvT0_T1_)
        /*0050*/ 	.word	0x0000000e


	//----- nvinfo : EIATTR_FRAME_SIZE
	.align		4
.L_56:
        /*0054*/ 	.byte	0x04, 0x11
        /*0056*/ 	.short	(.L_58 - .L_57)
	.align		4
.L_57:
        /*0058*/ 	.word	index@(_ZN3cub18CUB_300001_SM_10006detail8for_each13static_kernelINS2_12policy_hub_t12policy_500_tElN6thrust24THRUST_300001_SM_1000_NS8cuda_cub10__tabulate7functorINS7_6detail15normal_iteratorINS7_10device_ptrIfEEEENS7_6system6detail7generic6detail22compute_sequence_valueIfvEElEEEEvT0_T1_)
        /*005c*/ 	.word	0x00000000


	//----- nvinfo : EIATTR_REGCOUNT
	.align		4
.L_58:
        /*0060*/ 	.byte	0x04, 0x2f
        /*0062*/ 	.short	(.L_60 - .L_59)
	.align		4
.L_59:
        /*0064*/ 	.word	index@(_ZN3cub18CUB_300001_SM_10006detail9transform16transform_kernelINS2_10policy_hubILb1EN4cuda3std3__45tupleIJN6thrust24THRUST_300001_SM_1000_NS12zip_iteratorINS8_IJNSA_6detail15normal_iteratorINSA_10device_ptrIfEEEESG_EEEEEEEEE10policy1000Ei11stepFunctorSG_JSI_EEEvT0_iT1_T2_DpNS2_10kernel_argIT3_EE)
        /*0068*/ 	.word	0x0000001e


	//----- nvinfo : EIATTR_FRAME_SIZE
	.align		4
.L_60:
        /*006c*/ 	.byte	0x04, 0x11
        /*006e*/ 	.short	(.L_62 - .L_61)
	.align		4
.L_61:
        /*0070*/ 	.word	index@(_ZN3cub18CUB_300001_SM_10006detail9transform16transform_kernelINS2_10policy_hubILb1EN4cuda3std3__45tupleIJN6thrust24THRUST_300001_SM_1000_NS12zip_iteratorINS8_IJNSA_6detail15normal_iteratorINSA_10device_ptrIfEEEESG_EEEEEEEEE10policy1000Ei11stepFunctorSG_JSI_EEEvT0_iT1_T2_DpNS2_10kernel_argIT3_EE)
        /*0074*/ 	.word	0x00000000


	//----- nvinfo : EIATTR_REGCOUNT
	.align		4
.L_62:
        /*0078*/ 	.byte	0x04, 0x2f
        /*007a*/ 	.short	(.L_64 - .L_63)
	.align		4
.L_63:
        /*007c*/ 	.word	index@(_ZN3cub18CUB_300001_SM_10006detail9transform16transform_kernelINS2_10policy_hubILb1EN4cuda3std3__45tupleIJN6thrust24THRUST_300001_SM_1000_NS12zip_iteratorINS8_IJNSA_6detail15normal_iteratorINSA_10device_ptrIfEEEESG_EEEEEEEEE10policy1000El11stepFunctorSG_JSI_EEEvT0_iT1_T2_DpNS2_10kernel_argIT3_EE)
        /*0080*/ 	.word	0x00000020


	//----- nvinfo : EIATTR_FRAME_SIZE
	.align		4
.L_64:
        /*0084*/ 	.byte	0x04, 0x11
        /*0086*/ 	.short	(.L_66 - .L_65)
	.align		4
.L_65:
        /*0088*/ 	.word	index@(_ZN3cub18CUB_300001_SM_10006detail9transform16transform_kernelINS2_10policy_hubILb1EN4cuda3std3__45tupleIJN6thrust24THRUST_300001_SM_1000_NS12zip_iteratorINS8_IJNSA_6detail15normal_iteratorINSA_10device_ptrIfEEEESG_EEEEEEEEE10policy1000El11stepFunctorSG_JSI_EEEvT0_iT1_T2_DpNS2_10kernel_argIT3_EE)
        /*008c*/ 	.word	0x00000000


	//----- nvinfo : EIATTR_REGCOUNT
	.align		4
.L_66:
        /*0090*/ 	.byte	0x04, 0x2f
        /*0092*/ 	.short	(.L_68 - .L_67)
	.align		4
.L_67:
        /*0094*/ 	.word	index@(_ZN3cub18CUB_300001_SM_10006detail9transform16transform_kernelINS2_10policy_hubILb1EN4cuda3std3__45tupleIJN6thrust24THRUST_300001_SM_1000_NS6detail15normal_iteratorINSA_10device_ptrIfEEEEEEEE10policy1000Ei19stepLeftEdgeFunctorSF_JPfEEEvT0_iT1_T2_DpNS2_10kernel_argIT3_EE)
        /*0098*/ 	.word	0x0000001c


	//----- nvinfo : EIATTR_FRAME_SIZE
	.align		4
.L_68:
        /*009c*/ 	.byte	0x04, 0x11
        /*009e*/ 	.short	(.L_70 - .L_69)
	.align		4
.L_69:
        /*00a0*/ 	.word	index@(_ZN3cub18CUB_300001_SM_10006detail9transform16transform_kernelINS2_10policy_hubILb1EN4cuda3std3__45tupleIJN6thrust24THRUST_300001_SM_1000_NS6detail15normal_iteratorINSA_10device_ptrIfEEEEEEEE10policy1000Ei19stepLeftEdgeFunctorSF_JPfEEEvT0_iT1_T2_DpNS2_10kernel_argIT3_EE)
        /*00a4*/ 	.word	0x00000000


	//----- nvinfo : EIATTR_REGCOUNT
	.align		4
.L_70:
        /*00a8*/ 	.byte	0x04, 0x2f
        /*00aa*/ 	.short	(.L_72 - .L_71)
	.align		4
.L_71:
        /*00ac*/ 	.word	index@(_ZN3cub18CUB_300001_SM_10006detail9transform16transform_kernelINS2_10policy_hubILb1EN4cuda3std3__45tupleIJN6thrust24THRUST_300001_SM_1000_NS6detail15normal_iteratorINSA_10device_ptrIfEEEEEEEE10policy1000El19stepLeftEdgeFunctorSF_JPfEEEvT0_iT1_T2_DpNS2_10kernel_argIT3_EE)
        /*00b0*/ 	.word	0x0000001c


	//----- nvinfo : EIATTR_FRAME_SIZE
	.align		4
.L_72:
        /*00b4*/ 	.byte	0x04, 0x11
        /*00b6*/ 	.short	(.L_74 - .L_73)
	.align		4
.L_73:
        /*00b8*/ 	.word	index@(_ZN3cub18CUB_300001_SM_10006detail9transform16transform_kernelINS2_10policy_hubILb1EN4cuda3std3__45tupleIJN6thrust24THRUST_300001_SM_1000_NS6detail15normal_iteratorINSA_10device_ptrIfEEEEEEEE10policy1000El19stepLeftEdgeFunctorSF_JPfEEEvT0_iT1_T2_DpNS2_10kernel_argIT3_EE)
        /*00bc*/ 	.word	0x00000000


	//----- nvinfo : EIATTR_MIN_STACK_SIZE
	.align		4
.L_74:
        /*00c0*/ 	.byte	0x04, 0x12
        /*00c2*/ 	.short	(.L_76 - .L_75)
	.align		4
.L_75:
        /*00c4*/ 	.word	index@(_ZN3cub18CUB_300001_SM_10006detail9transform16transform_kernelINS2_10policy_hubILb1EN4cuda3std3__45tupleIJN6thrust24THRUST_300001_SM_1000_NS6detail15normal_iteratorINSA_10device_ptrIfEEEEEEEE10policy1000El19stepLeftEdgeFunctorSF_JPfEEEvT0_iT1_T2_DpNS2_10kernel_argIT3_EE)
        /*00c8*/ 	.word	0x00000000


	//----- nvinfo : EIATTR_MIN_STACK_SIZE
	.align		4
.L_76:
        /*00cc*/ 	.byte	0x04, 0x12
        /*00ce*/ 	.short	(.L_78 - .L_77)
	.align		4
.L_77:
        /*00d0*/ 	.word	index@(_ZN3cub18CUB_300001_SM_10006detail9transform16transform_kernelINS2_10policy_hubILb1EN4cuda3std3__45tupleIJN6thrust24THRUST_300001_SM_1000_NS6detail15normal_iteratorINSA_10device_ptrIfEEEEEEEE10policy1000Ei19stepLeftEdgeFunctorSF_JPfEEEvT0_iT1_T2_DpNS2_10kernel_argIT3_EE)
        /*00d4*/ 	.word	0x00000000


	//----- nvinfo : EIATTR_MIN_STACK_SIZE
	.align		4
.L_78:
        /*00d8*/ 	.byte	0x04, 0x12
        /*00da*/ 	.short	(.L_80 - .L_79)
	.align		4
.L_79:
        /*00dc*/ 	.word	index@(_ZN3cub18CUB_300001_SM_10006detail9transform16transform_kernelINS2_10policy_hubILb1EN4cuda3std3__45tupleIJN6thrust24THRUST_300001_SM_1000_NS12zip_iteratorINS8_IJNSA_6detail15normal_iteratorINSA_10device_ptrIfEEEESG_EEEEEEEEE10policy1000El11stepFunctorSG_JSI_EEEvT0_iT1_T2_DpNS2_10kernel_argIT3_EE)
        /*00e0*/ 	.word	0x00000000


	//----- nvinfo : EIATTR_MIN_STACK_SIZE
	.align		4
.L_80:
        /*00e4*/ 	.byte	0x04, 0x12
        /*00e6*/ 	.short	(.L_82 - .L_81)
	.align		4
.L_81:
        /*00e8*/ 	.word	index@(_ZN3cub18CUB_300001_SM_10006detail9transform16transform_kernelINS2_10policy_hubILb1EN4cuda3std3__45tupleIJN6thrust24THRUST_300001_SM_1000_NS12zip_iteratorINS8_IJNSA_6detail15normal_iteratorINSA_10device_ptrIfEEEESG_EEEEEEEEE10policy1000Ei11stepFunctorSG_JSI_EEEvT0_iT1_T2_DpNS2_10kernel_argIT3_EE)
        /*00ec*/ 	.word	0x00000000


	//----- nvinfo : EIATTR_MIN_STACK_SIZE
	.align		4
.L_82:
        /*00f0*/ 	.byte	0x04, 0x12
        /*00f2*/ 	.short	(.L_84 - .L_83)
	.align		4
.L_83:
        /*00f4*/ 	.word	index@(_ZN3cub18CUB_300001_SM_10006detail8for_each13static_kernelINS2_12policy_hub_t12policy_500_tElN6thrust24THRUST_300001_SM_1000_NS8cuda_cub10__tabulate7functorINS7_6detail15normal_iteratorINS7_10device_ptrIfEEEENS7_6system6detail7generic6detail22compute_sequence_valueIfvEElEEEEvT0_T1_)
        /*00f8*/ 	.word	0x00000000


	//----- nvinfo : EIATTR_MIN_STACK_SIZE
	.align		4
.L_84:
        /*00fc*/ 	.byte	0x04, 0x12
        /*00fe*/ 	.short	(.L_86 - .L_85)
	.align		4
.L_85:
        /*0100*/ 	.word	index@(_ZN3cub18CUB_300001_SM_10006detail8for_each13static_kernelINS2_12policy_hub_t12policy_500_tEmN6thrust24THRUST_300001_SM_1000_NS8cuda_cub20__uninitialized_fill7functorINS7_10device_ptrIfEEfEEEEvT0_T1_)
        /*0104*/ 	.word	0x00000000


	//----- nvinfo : EIATTR_MIN_STACK_SIZE
	.align		4
.L_86:
        /*0108*/ 	.byte	0x04, 0x12
        /*010a*/ 	.short	(.L_88 - .L_87)
	.align		4
.L_87:
        /*010c*/ 	.word	index@(_ZN3cub18CUB_300001_SM_10006detail11EmptyKernelIvEEvv)
        /*0110*/ 	.word	0x00000000


	//----- nvinfo : EIATTR_MIN_STACK_SIZE
	.align		4
.L_88:
        /*0114*/ 	.byte	0x04, 0x12
        /*0116*/ 	.short	(.L_90 - .L_89)
	.align		4
.L_89:
        /*0118*/ 	.word	index@(_Z6kernelPfS_)
        /*011c*/ 	.word	0x00000000
.L_90:


//--------------------- .nv.compat                --------------------------
	.section	.nv.compat,"",@"SHT_CUDA_COMPAT_INFO"
	.align	4
        /*0000*/ 	.byte	0x02, 0x09, 0x00, 0x00, 0x02, 0x02, 0x01, 0x00, 0x02, 0x05, 0x05, 0x00, 0x03, 0x07, 0x01, 0x01
        /*0010*/ 	.byte	0x02, 0x03, 0x00, 0x00, 0x02, 0x06, 0x01, 0x00, 0x04, 0x0b, 0x08, 0x00, 0x09, 0x00, 0x00, 0x00
        /*0020*/ 	.byte	0x00, 0x00, 0x00, 0x00


//--------------------- .nv.info._ZN3cub18CUB_300001_SM_10006detail9transform16transform_kernelINS2_10policy_hubILb1EN4cuda3std3__45tupleIJN6thrust24THRUST_300001_SM_1000_NS6detail15normal_iteratorINSA_10device_ptrIfEEEEEEEE10policy1000El19stepLeftEdgeFunctorSF_JPfEEEvT0_iT1_T2_DpNS2_10kernel_argIT3_EE --------------------------
	.section	.nv.info._ZN3cub18CUB_300001_SM_10006detail9transform16transform_kernelINS2_10policy_hubILb1EN4cuda3std3__45tupleIJN6thrust24THRUST_300001_SM_1000_NS6detail15normal_iteratorINSA_10device_ptrIfEEEEEEEE10policy1000El19stepLeftEdgeFunctorSF_JPfEEEvT0_iT1_T2_DpNS2_10kernel_argIT3_EE,"",@"SHT_CUDA_INFO"
	.sectionflags	@""
	.align	4


	//----- nvinfo : EIATTR_CUDA_API_VERSION
	.align		4
        /*0000*/ 	.byte	0x04, 0x37
        /*0002*/ 	.short	(.L_92 - .L_91)
.L_91:
        /*0004*/ 	.word	0x00000082


	//----- nvinfo : EIATTR_KPARAM_INFO
	.align		4
.L_92:
        /*0008*/ 	.byte	0x04, 0x17
        /*000a*/ 	.short	(.L_94 - .L_93)
.L_93:
        /*000c*/ 	.word	0x00000000
        /*0010*/ 	.short	0x0004
        /*0012*/ 	.short	0x0018
        /*0014*/ 	.byte	0x00, 0xf0, 0x41, 0x00


	//----- nvinfo : EIATTR_KPARAM_INFO
	.align		4
.L_94:
        /*0018*/ 	.byte	0x04, 0x17
        /*001a*/ 	.short	(.L_96 - .L_95)
.L_95:
        /*001c*/ 	.word	0x00000000
        /*0020*/ 	.short	0x0003
        /*0022*/ 	.short	0x0010
        /*0024*/ 	.byte	0x00, 0xf0, 0x21, 0x00


	//----- nvinfo : EIATTR_KPARAM_INFO
	.align		4
.L_96:
        /*0028*/ 	.byte	0x04, 0x17
        /*002a*/ 	.short	(.L_98 - .L_97)
.L_97:
        /*002c*/ 	.word	0x00000000
        /*0030*/ 	.short	0x0002
        /*0032*/ 	.short	0x000c
        /*0034*/ 	.byte	0x00, 0xf0, 0x05, 0x00


	//----- nvinfo : EIATTR_KPARAM_INFO
	.align		4
.L_98:
        /*0038*/ 	.byte	0x04, 0x17
        /*003a*/ 	.short	(.L_100 - .L_99)
.L_99:
        /*003c*/ 	.word	0x00000000
        /*0040*/ 	.short	0x0001
        /*0042*/ 	.short	0x0008
        /*0044*/ 	.byte	0x00, 0xf0, 0x11, 0x00


	//----- nvinfo : EIATTR_KPARAM_INFO
	.align		4
.L_100:
        /*0048*/ 	.byte	0x04, 0x17
        /*004a*/ 	.short	(.L_102 - .L_101)
.L_101:
        /*004c*/ 	.word	0x00000000
        /*0050*/ 	.short	0x0000
        /*0052*/ 	.short	0x0000
        /*0054*/ 	.byte	0x00, 0xf0, 0x21, 0x00


	//----- nvinfo : EIATTR_SPARSE_MMA_MASK
	.align		4
.L_102:
        /*0058*/ 	.byte	0x03, 0x50
        /*005a*/ 	.short	0x0000


	//----- nvinfo : EIATTR_MAXREG_COUNT
	.align		4
        /*005c*/ 	.byte	0x03, 0x1b
        /*005e*/ 	.short	0x00ff


	//----- nvinfo : EIATTR_MERCURY_ISA_VERSION
	.align		4
        /*0060*/ 	.byte	0x03, 0x5f
        /*0062*/ 	.short	0x0101


	//----- nvinfo : EIATTR_VRC_CTA_INIT_COUNT
	.align		4
        /*0064*/ 	.byte	0x02, 0x4a
	.zero		1
	.zero		1


	//----- nvinfo : EIATTR_EXIT_INSTR_OFFSETS
	.align		4
        /*0068*/ 	.byte	0x04, 0x1c
        /*006a*/ 	.short	(.L_104 - .L_103)


	//   ....[0]....
.L_103:
        /*006c*/ 	.word	0x000002a0


	//   ....[1]....
        /*0070*/ 	.word	0x00000a30


	//   ....[2]....
        /*0074*/ 	.word	0x00000c60


	//   ....[3]....
        /*0078*/ 	.word	0x00000da0


	//   ....[4]....
        /*007c*/ 	.word	0x00000dd0


	//   ....[5]....
        /*0080*/ 	.word	0x00000e30


	//   ....[6]....
        /*0084*/ 	.word	0x00000e50


	//   ....[7]....
        /*0088*/ 	.word	0x00001310


	//   ....[8]....
        /*008c*/ 	.word	0x00001520


	//   ....[9]....
        /*0090*/ 	.word	0x00001670


	//   ....[10]....
        /*0094*/ 	.word	0x00001710


	//----- nvinfo : EIATTR_MAX_THREADS
	.align		4
.L_104:
        /*0098*/ 	.byte	0x04, 0x05
        /*009a*/ 	.short	(.L_106 - .L_105)
.L_105:
        /*009c*/ 	.word	0x00000080
        /*00a0*/ 	.word	0x00000001
        /*00a4*/ 	.word	0x00000001


	//----- nvinfo : EIATTR_CRS_STACK_SIZE
	.align		4
.L_106:
        /*00a8*/ 	.byte	0x04, 0x1e
        /*00aa*/ 	.short	(.L_108 - .L_107)
.L_107:
        /*00ac*/ 	.word	0x00000000


	//----- nvinfo : EIATTR_CBANK_PARAM_SIZE
	.align		4
.L_108:
        /*00b0*/ 	.byte	0x03, 0x19
        /*00b2*/ 	.short	0x0028


	//----- nvinfo : EIATTR_PARAM_CBANK
	.align		4
        /*00b4*/ 	.byte	0x04, 0x0a
        /*00b6*/ 	.short	(.L_110 - .L_109)
	.align		4
.L_109:
        /*00b8*/ 	.word	index@(.nv.constant0._ZN3cub18CUB_300001_SM_10006detail9transform16transform_kernelINS2_10policy_hubILb1EN4cuda3std3__45tupleIJN6thrust24THRUST_300001_SM_1000_NS6detail15normal_iteratorINSA_10device_ptrIfEEEEEEEE10policy1000El19stepLeftEdgeFunctorSF_JPfEEEvT0_iT1_T2_DpNS2_10kernel_argIT3_EE)
        /*00bc*/ 	.short	0x0380
        /*00be*/ 	.short	0x0028


	//----- nvinfo : EIATTR_SW_WAR
	.align		4
.L_110:
        /*00c0*/ 	.byte	0x04, 0x36
        /*00c2*/ 	.short	(.L_112 - .L_111)
.L_111:
        /*00c4*/ 	.word	0x00000008
.L_112:


//--------------------- .nv.info._ZN3cub18CUB_300001_SM_10006detail9transform16transform_kernelINS2_10policy_hubILb1EN4cuda3std3__45tupleIJN6thrust24THRUST_300001_SM_1000_NS6detail15normal_iteratorINSA_10device_ptrIfEEEEEEEE10policy1000Ei19stepLeftEdgeFunctorSF_JPfEEEvT0_iT1_T2_DpNS2_10kernel_argIT3_EE --------------------------
	.section	.nv.info._ZN3cub18CUB_300001_SM_10006detail9transform16transform_kernelINS2_10policy_hubILb1EN4cuda3std3__45tupleIJN6thrust24THRUST_300001_SM_1000_NS6detail15normal_iteratorINSA_10device_ptrIfEEEEEEEE10policy1000Ei19stepLeftEdgeFunctorSF_JPfEEEvT0_iT1_T2_DpNS2_10kernel_argIT3_EE,"",@"SHT_CUDA_INFO"
	.sectionflags	@""
	.align	4


	//----- nvinfo : EIATTR_CUDA_API_VERSION
	.align		4
        /*0000*/ 	.byte	0x04, 0x37
        /*0002*/ 	.short	(.L_114 - .L_113)
.L_113:
        /*0004*/ 	.word	0x00000082


	//----- nvinfo : EIATTR_KPARAM_INFO
	.align		4
.L_114:
        /*0008*/ 	.byte	0x04, 0x17
        /*000a*/ 	.short	(.L_116 - .L_115)
.L_115:
        /*000c*/ 	.word	0x00000000
        /*0010*/ 	.short	0x0004
        /*0012*/ 	.short	0x0018
        /*0014*/ 	.byte	0x00, 0xf0, 0x41, 0x00


	//----- nvinfo : EIATTR_KPARAM_INFO
	.align		4
.L_116:
        /*0018*/ 	.byte	0x04, 0x17
        /*001a*/ 	.short	(.L_118 - .L_117)
.L_117:
        /*001c*/ 	.word	0x00000000
        /*0020*/ 	.short	0x0003
        /*0022*/ 	.short	0x0010
        /*0024*/ 	.byte	0x00, 0xf0, 0x21, 0x00


	//----- nvinfo : EIATTR_KPARAM_INFO
	.align		4
.L_118:
        /*0028*/ 	.byte	0x04, 0x17
        /*002a*/ 	.short	(.L_120 - .L_119)
.L_119:
        /*002c*/ 	.word	0x00000000
        /*0030*/ 	.short	0x0002
        /*0032*/ 	.short	0x0008
        /*0034*/ 	.byte	0x00, 0xf0, 0x05, 0x00


	//----- nvinfo : EIATTR_KPARAM_INFO
	.align		4
.L_120:
        /*0038*/ 	.byte	0x04, 0x17
        /*003a*/ 	.short	(.L_122 - .L_121)
.L_121:
        /*003c*/ 	.word	0x00000000
        /*0040*/ 	.short	0x0001
        /*0042*/ 	.short	0x0004
        /*0044*/ 	.byte	0x00, 0xf0, 0x11, 0x00


	//----- nvinfo : EIATTR_KPARAM_INFO
	.align		4
.L_122:
        /*0048*/ 	.byte	0x04, 0x17
        /*004a*/ 	.short	(.L_124 - .L_123)
.L_123:
        /*004c*/ 	.word	0x00000000
        /*0050*/ 	.short	0x0000
        /*0052*/ 	.short	0x0000
        /*0054*/ 	.byte	0x00, 0xf0, 0x11, 0x00


	//----- nvinfo : EIATTR_SPARSE_MMA_MASK
	.align		4
.L_124:
        /*0058*/ 	.byte	0x03, 0x50
        /*005a*/ 	.short	0x0000


	//----- nvinfo : EIATTR_MAXREG_COUNT
	.align		4
        /*005c*/ 	.byte	0x03, 0x1b
        /*005e*/ 	.short	0x00ff


	//----- nvinfo : EIATTR_MERCURY_ISA_VERSION
	.align		4
        /*0060*/ 	.byte	0x03, 0x5f
        /*0062*/ 	.short	0x0101


	//----- nvinfo : EIATTR_VRC_CTA_INIT_COUNT
	.align		4
        /*0064*/ 	.byte	0x02, 0x4a
	.zero		1
	.zero		1


	//----- nvinfo : EIATTR_EXIT_INSTR_OFFSETS
	.align		4
        /*0068*/ 	.byte	0x04, 0x1c
        /*006a*/ 	.short	(.L_126 - .L_125)


	//   ....[0]....
.L_125:
        /*006c*/ 	.word	0x000001f0


	//   ....[1]....
        /*0070*/ 	.word	0x000006b0


	//   ....[2]....
        /*0074*/ 	.word	0x000008d0


	//   ....[3]....
        /*0078*/ 	.word	0x00000a20


	//   ....[4]....
        /*007c*/ 	.word	0x00000ae0


	//   ....[5]....
        /*0080*/ 	.word	0x00000b00


	//   ....[6]....
        /*0084*/ 	.word	0x00000ea0


	//   ....[7]....
        /*0088*/ 	.word	0x000010d0


	//   ....[8]....
        /*008c*/ 	.word	0x00001210


	//   ....[9]....
        /*0090*/ 	.word	0x00001240


	//   ....[10]....
        /*0094*/ 	.word	0x000012a0


	//----- nvinfo : EIATTR_MAX_THREADS
	.align		4
.L_126:
        /*0098*/ 	.byte	0x04, 0x05
        /*009a*/ 	.short	(.L_128 - .L_127)
.L_127:
        /*009c*/ 	.word	0x00000080
        /*00a0*/ 	.word	0x00000001
        /*00a4*/ 	.word	0x00000001


	//----- nvinfo : EIATTR_CRS_STACK_SIZE
	.align		4
.L_128:
        /*00a8*/ 	.byte	0x04, 0x1e
        /*00aa*/ 	.short	(.L_130 - .L_129)
.L_129:
        /*00ac*/ 	.word	0x00000000


	//----- nvinfo : EIATTR_CBANK_PARAM_SIZE
	.align		4
.L_130:
        /*00b0*/ 	.byte	0x03, 0x19
        /*00b2*/ 	.short	0x0028


	//----- nvinfo : EIATTR_PARAM_CBANK
	.align		4
        /*00b4*/ 	.byte	0x04, 0x0a
        /*00b6*/ 	.short	(.L_132 - .L_131)
	.align		4
.L_131:
        /*00b8*/ 	.word	index@(.nv.constant0._ZN3cub18CUB_300001_SM_10006detail9transform16transform_kernelINS2_10policy_hubILb1EN4cuda3std3__45tupleIJN6thrust24THRUST_300001_SM_1000_NS6detail15normal_iteratorINSA_10device_ptrIfEEEEEEEE10policy1000Ei19stepLeftEdgeFunctorSF_JPfEEEvT0_iT1_T2_DpNS2_10kernel_argIT3_EE)
        /*00bc*/ 	.short	0x0380
        /*00be*/ 	.short	0x0028


	//----- nvinfo : EIATTR_SW_WAR
	.align		4
.L_132:
        /*00c0*/ 	.byte	0x04, 0x36
        /*00c2*/ 	.short	(.L_134 - .L_133)
.L_133:
        /*00c4*/ 	.word	0x00000008
.L_134:


//--------------------- .nv.info._ZN3cub18CUB_300001_SM_10006detail9transform16transform_kernelINS2_10policy_hubILb1EN4cuda3std3__45tupleIJN6thrust24THRUST_300001_SM_1000_NS12zip_iteratorINS8_IJNSA_6detail15normal_iteratorINSA_10device_ptrIfEEEESG_EEEEEEEEE10policy1000El11stepFunctorSG_JSI_EEEvT0_iT1_T2_DpNS2_10kernel_argIT3_EE --------------------------
	.section	.nv.info._ZN3cub18CUB_300001_SM_10006detail9transform16transform_kernelINS2_10policy_hubILb1EN4cuda3std3__45tupleIJN6thrust24THRUST_300001_SM_1000_NS12zip_iteratorINS8_IJNSA_6detail15normal_iteratorINSA_10device_ptrIfEEEESG_EEEEEEEEE10policy1000El11stepFunctorSG_JSI_EEEvT0_iT1_T2_DpNS2_10kernel_argIT3_EE,"",@"SHT_CUDA_INFO"
	.sectionflags	@""
	.align	4


	//----- nvinfo : EIATTR_CUDA_API_VERSION
	.align		4
        /*0000*/ 	.byte	0x04, 0x37
        /*0002*/ 	.short	(.L_136 - .L_135)
.L_135:
        /*0004*/ 	.word	0x00000082


	//----- nvinfo : EIATTR_KPARAM_INFO
	.align		4
.L_136:
        /*0008*/ 	.byte	0x04, 0x17
        /*000a*/ 	.short	(.L_138 - .L_137)
.L_137:
        /*000c*/ 	.word	0x00000000
        /*0010*/ 	.short	0x0004
        /*0012*/ 	.short	0x0018
        /*0014*/ 	.byte	0x00, 0xf0, 0x41, 0x00


	//----- nvinfo : EIATTR_KPARAM_INFO
	.align		4
.L_138:
        /*0018*/ 	.byte	0x04, 0x17
        /*001a*/ 	.short	(.L_140 - .L_139)
.L_139:
        /*001c*/ 	.word	0x00000000
        /*0020*/ 	.short	0x0003
        /*0022*/ 	.short	0x0010
        /*0024*/ 	.byte	0x00, 0xf0, 0x21, 0x00


	//----- nvinfo : EIATTR_KPARAM_INFO
	.align		4
.L_140:
        /*0028*/ 	.byte	0x04, 0x17
        /*002a*/ 	.short	(.L_142 - .L_141)
.L_141:
        /*002c*/ 	.word	0x00000000
        /*0030*/ 	.short	0x0002
        /*0032*/ 	.short	0x000c
        /*0034*/ 	.byte	0x00, 0xf0, 0x05, 0x00


	//----- nvinfo : EIATTR_KPARAM_INFO
	.align		4
.L_142:
        /*0038*/ 	.byte	0x04, 0x17
        /*003a*/ 	.short	(.L_144 - .L_143)
.L_143:
        /*003c*/ 	.word	0x00000000
        /*0040*/ 	.short	0x0001
        /*0042*/ 	.short	0x0008
        /*0044*/ 	.byte	0x00, 0xf0, 0x11, 0x00


	//----- nvinfo : EIATTR_KPARAM_INFO
	.align		4
.L_144:
        /*0048*/ 	.byte	0x04, 0x17
        /*004a*/ 	.short	(.L_146 - .L_145)
.L_145:
        /*004c*/ 	.word	0x00000000
        /*0050*/ 	.short	0x0000
        /*0052*/ 	.short	0x0000
        /*0054*/ 	.byte	0x00, 0xf0, 0x21, 0x00


	//----- nvinfo : EIATTR_SPARSE_MMA_MASK
	.align		4
.L_146:
        /*0058*/ 	.byte	0x03, 0x50
        /*005a*/ 	.short	0x0000


	//----- nvinfo : EIATTR_MAXREG_COUNT
	.align		4
        /*005c*/ 	.byte	0x03, 0x1b
        /*005e*/ 	.short	0x00ff


	//----- nvinfo : EIATTR_MERCURY_ISA_VERSION
	.align		4
        /*0060*/ 	.byte	0x03, 0x5f
        /*0062*/ 	.short	0x0101


	//----- nvinfo : EIATTR_VRC_CTA_INIT_COUNT
	.align		4
        /*0064*/ 	.byte	0x02, 0x4a
	.zero		1
	.zero		1


	//----- nvinfo : EIATTR_EXIT_INSTR_OFFSETS
	.align		4
        /*0068*/ 	.byte	0x04, 0x1c
        /*006a*/ 	.short	(.L_148 - .L_147)


	//   ....[0]....
.L_147:
        /*006c*/ 	.word	0x00000230


	//   ....[1]....
        /*0070*/ 	.word	0x00000c20


	//   ....[2]....
        /*0074*/ 	.word	0x00000f10


	//   ....[3]....
        /*0078*/ 	.word	0x000010b0


	//   ....[4]....
        /*007c*/ 	.word	0x000010e0


	//   ....[5]....
        /*0080*/ 	.word	0x00001170


	//   ....[6]....
        /*0084*/ 	.word	0x000011a0


	//   ....[7]....
        /*0088*/ 	.word	0x00001720


	//   ....[8]....
        /*008c*/ 	.word	0x000019e0


	//   ....[9]....
        /*0090*/ 	.word	0x00001b20


	//   ....[10]....
        /*0094*/ 	.word	0x00001bc0


	//----- nvinfo : EIATTR_MAX_THREADS
	.align		4
.L_148:
        /*0098*/ 	.byte	0x04, 0x05
        /*009a*/ 	.short	(.L_150 - .L_149)
.L_149:
        /*009c*/ 	.word	0x00000080
        /*00a0*/ 	.word	0x00000001
        /*00a4*/ 	.word	0x00000001


	//----- nvinfo : EIATTR_CRS_STACK_SIZE
	.align		4
.L_150:
        /*00a8*/ 	.byte	0x04, 0x1e
        /*00aa*/ 	.short	(.L_152 - .L_151)
.L_151:
        /*00ac*/ 	.word	0x00000000


	//----- nvinfo : EIATTR_CBANK_PARAM_SIZE
	.align		4
.L_152:
        /*00b0*/ 	.byte	0x03, 0x19
        /*00b2*/ 	.short	0x0028


	//----- nvinfo : EIATTR_PARAM_CBANK
	.align		4
        /*00b4*/ 	.byte	0x04, 0x0a
        /*00b6*/ 	.short	(.L_154 - .L_153)
	.align		4
.L_153:
        /*00b8*/ 	.word	index@(.nv.constant0._ZN3cub18CUB_300001_SM_10006detail9transform16transform_kernelINS2_10policy_hubILb1EN4cuda3std3__45tupleIJN6thrust24THRUST_300001_SM_1000_NS12zip_iteratorINS8_IJNSA_6detail15normal_iteratorINSA_10device_ptrIfEEEESG_EEEEEEEEE10policy1000El11stepFunctorSG_JSI_EEEvT0_iT1_T2_DpNS2_10kernel_argIT3_EE)
        /*00bc*/ 	.short	0x0380
        /*00be*/ 	.short	0x0028


	//----- nvinfo : EIATTR_SW_WAR
	.align		4
.L_154:
        /*00c0*/ 	.byte	0x04, 0x36
        /*00c2*/ 	.short	(.L_156 - .L_155)
.L_155:
        /*00c4*/ 	.word	0x00000008
.L_156:


//--------------------- .nv.info._ZN3cub18CUB_300001_SM_10006detail9transform16transform_kernelINS2_10policy_hubILb1EN4cuda3std3__45tupleIJN6thrust24THRUST_300001_SM_1000_NS12zip_iteratorINS8_IJNSA_6detail15normal_iteratorINSA_10device_ptrIfEEEESG_EEEEEEEEE10policy1000Ei11stepFunctorSG_JSI_EEEvT0_iT1_T2_DpNS2_10kernel_argIT3_EE --------------------------
	.section	.nv.info._ZN3cub18CUB_300001_SM_10006detail9transform16transform_kernelINS2_10policy_hubILb1EN4cuda3std3__45tupleIJN6thrust24THRUST_300001_SM_1000_NS12zip_iteratorINS8_IJNSA_6detail15normal_iteratorINSA_10device_ptrIfEEEESG_EEEEEEEEE10policy1000Ei11stepFunctorSG_JSI_EEEvT0_iT1_T2_DpNS2_10kernel_argIT3_EE,"",@"SHT_CUDA_INFO"
	.sectionflags	@""
	.align	4


	//----- nvinfo : EIATTR_CUDA_API_VERSION
	.align		4
        /*0000*/ 	.byte	0x04, 0x37
        /*0002*/ 	.short	(.L_158 - .L_157)
.L_157:
        /*0004*/ 	.word	0x00000082


	//----- nvinfo : EIATTR_KPARAM_INFO
	.align		4
.L_158:
        /*0008*/ 	.byte	0x04, 0x17
        /*000a*/ 	.short	(.L_160 - .L_159)
.L_159:
        /*000c*/ 	.word	0x00000000
        /*0010*/ 	.short	0x0004
        /*0012*/ 	.short	0x0018
        /*0014*/ 	.byte	0x00, 0xf0, 0x41, 0x00


	//----- nvinfo : EIATTR_KPARAM_INFO
	.align		4
.L_160:
        /*0018*/ 	.byte	0x04, 0x17
        /*001a*/ 	.short	(.L_162 - .L_161)
.L_161:
        /*001c*/ 	.word	0x00000000
        /*0020*/ 	.short	0x0003
        /*0022*/ 	.short	0x0010
        /*0024*/ 	.byte	0x00, 0xf0, 0x21, 0x00


	//----- nvinfo : EIATTR_KPARAM_INFO
	.align		4
.L_162:
        /*0028*/ 	.byte	0x04, 0x17
        /*002a*/ 	.short	(.L_164 - .L_163)
.L_163:
        /*002c*/ 	.word	0x00000000
        /*0030*/ 	.short	0x0002
        /*0032*/ 	.short	0x0008
        /*0034*/ 	.byte	0x00, 0xf0, 0x05, 0x00


	//----- nvinfo : EIATTR_KPARAM_INFO
	.align		4
.L_164:
        /*0038*/ 	.byte	0x04, 0x17
        /*003a*/ 	.short	(.L_166 - .L_165)
.L_165:
        /*003c*/ 	.word	0x00000000
        /*0040*/ 	.short	0x0001
        /*0042*/ 	.short	0x0004
        /*0044*/ 	.byte	0x00, 0xf0, 0x11, 0x00


	//----- nvinfo : EIATTR_KPARAM_INFO
	.align		4
.L_166:
        /*0048*/ 	.byte	0x04, 0x17
        /*004a*/ 	.short	(.L_168 - .L_167)
.L_167:
        /*004c*/ 	.word	0x00000000
        /*0050*/ 	.short	0x0000
        /*0052*/ 	.short	0x0000
        /*0054*/ 	.byte	0x00, 0xf0, 0x11, 0x00


	//----- nvinfo : EIATTR_SPARSE_MMA_MASK
	.align		4
.L_168:
        /*0058*/ 	.byte	0x03, 0x50
        /*005a*/ 	.short	0x0000


	//----- nvinfo : EIATTR_MAXREG_COUNT
	.align		4
        /*005c*/ 	.byte	0x03, 0x1b
        /*005e*/ 	.short	0x00ff


	//----- nvinfo : EIATTR_MERCURY_ISA_VERSION
	.align		4
        /*0060*/ 	.byte	0x03, 0x5f
        /*0062*/ 	.short	0x0101


	//----- nvinfo : EIATTR_VRC_CTA_INIT_COUNT
	.align		4
        /*0064*/ 	.byte	0x02, 0x4a
	.zero		1
	.zero		1


	//----- nvinfo : EIATTR_EXIT_INSTR_OFFSETS
	.align		4
        /*0068*/ 	.byte	0x04, 0x1c
        /*006a*/ 	.short	(.L_170 - .L_169)


	//   ....[0]....
.L_169:
        /*006c*/ 	.word	0x000001a0


	//   ....[1]....
        /*0070*/ 	.word	0x00000720


	//   ....[2]....
        /*0074*/ 	.word	0x00000920


	//   ....[3]....
        /*0078*/ 	.word	0x00000a80


	//   ....[4]....
        /*007c*/ 	.word	0x00000b30


	//   ....[5]....
        /*0080*/ 	.word	0x00000b60


	//   ....[6]....
        /*0084*/ 	.word	0x00001060


	//   ....[7]....
        /*0088*/ 	.word	0x00001390


	//   ....[8]....
        /*008c*/ 	.word	0x00001550


	//   ....[9]....
        /*0090*/ 	.word	0x00001580


	//   ....[10]....
        /*0094*/ 	.word	0x00001620


	//----- nvinfo : EIATTR_MAX_THREADS
	.align		4
.L_170:
        /*0098*/ 	.byte	0x04, 0x05
        /*009a*/ 	.short	(.L_172 - .L_171)
.L_171:
        /*009c*/ 	.word	0x00000080
        /*00a0*/ 	.word	0x00000001
        /*00a4*/ 	.word	0x00000001


	//----- nvinfo : EIATTR_CRS_STACK_SIZE
	.align		4
.L_172:
        /*00a8*/ 	.byte	0x04, 0x1e
        /*00aa*/ 	.short	(.L_174 - .L_173)
.L_173:
        /*00ac*/ 	.word	0x00000000


	//----- nvinfo : EIATTR_CBANK_PARAM_SIZE
	.align		4
.L_174:
        /*00b0*/ 	.byte	0x03, 0x19
        /*00b2*/ 	.short	0x0028


	//----- nvinfo : EIATTR_PARAM_CBANK
	.align		4
        /*00b4*/ 	.byte	0x04, 0x0a
        /*00b6*/ 	.short	(.L_176 - .L_175)
	.align		4
.L_175:
        /*00b8*/ 	.word	index@(.nv.constant0._ZN3cub18CUB_300001_SM_10006detail9transform16transform_kernelINS2_10policy_hubILb1EN4cuda3std3__45tupleIJN6thrust24THRUST_300001_SM_1000_NS12zip_iteratorINS8_IJNSA_6detail15normal_iteratorINSA_10device_ptrIfEEEESG_EEEEEEEEE10policy1000Ei11stepFunctorSG_JSI_EEEvT0_iT1_T2_DpNS2_10kernel_argIT3_EE)
        /*00bc*/ 	.short	0x0380
        /*00be*/ 	.short	0x0028


	//----- nvinfo : EIATTR_SW_WAR
	.align		4
.L_176:
        /*00c0*/ 	.byte	0x04, 0x36
        /*00c2*/ 	.short	(.L_178 - .L_177)
.L_177:
        /*00c4*/ 	.word	0x00000008
.L_178:


//--------------------- .nv.info._ZN3cub18CUB_300001_SM_10006detail8for_each13static_kernelINS2_12policy_hub_t12policy_500_tElN6thrust24THRUST_300001_SM_1000_NS8cuda_cub10__tabulate7functorINS7_6detail15normal_iteratorINS7_10device_ptrIfEEEENS7_6system6detail7generic6detail22compute_sequence_valueIfvEElEEEEvT0_T1_ --------------------------
	.section	.nv.info._ZN3cub18CUB_300001_SM_10006detail8for_each13static_kernelINS2_12policy_hub_t12policy_500_tElN6thrust24THRUST_300001_SM_1000_NS8cuda_cub10__tabulate7functorINS7_6detail15normal_iteratorINS7_10device_ptrIfEEEENS7_6system6detail7generic6detail22compute_sequence_valueIfvEElEEEEvT0_T1_,"",@"SHT_CUDA_INFO"
	.sectionflags	@""
	.align	4


	//----- nvinfo : EIATTR_CUDA_API_VERSION
	.align		4
        /*0000*/ 	.byte	0x04, 0x37
        /*0002*/ 	.short	(.L_180 - .L_179)
.L_179:
        /*0004*/ 	.word	0x00000082


	//----- nvinfo : EIATTR_KPARAM_INFO
	.align		4
.L_180:
        /*0008*/ 	.byte	0x04, 0x17
        /*000a*/ 	.short	(.L_182 - .L_181)
.L_181:
        /*000c*/ 	.word	0x00000000
        /*0010*/ 	.short	0x0001
        /*0012*/ 	.short	0x0008
        /*0014*/ 	.byte	0x00, 0xf0, 0x41, 0x00


	//----- nvinfo : EIATTR_KPARAM_INFO
	.align		4
.L_182:
        /*0018*/ 	.byte	0x04, 0x17
        /*001a*/ 	.short	(.L_184 - .L_183)
.L_183:
        /*001c*/ 	.word	0x00000000
        /*0020*/ 	.short	0x0000
        /*0022*/ 	.short	0x0000
        /*0024*/ 	.byte	0x00, 0xf0, 0x21, 0x00


	//----- nvinfo : EIATTR_SPARSE_MMA_MASK
	.align		4
.L_184:
        /*0028*/ 	.byte	0x03, 0x50
        /*002a*/ 	.short	0x0000


	//----- nvinfo : EIATTR_MAXREG_COUNT
	.align		4
        /*002c*/ 	.byte	0x03, 0x1b
        /*002e*/ 	.short	0x00ff


	//----- nvinfo : EIATTR_MERCURY_ISA_VERSION
	.align		4
        /*0030*/ 	.byte	0x03, 0x5f
        /*0032*/ 	.short	0x0101


	//----- nvinfo : EIATTR_VRC_CTA_INIT_COUNT
	.align		4
        /*0034*/ 	.byte	0x02, 0x4a
	.zero		1
	.zero		1


	//----- nvinfo : EIATTR_EXIT_INSTR_OFFSETS
	.align		4
        /*0038*/ 	.byte	0x04, 0x1c
        /*003a*/ 	.short	(.L_186 - .L_185)


	//   ....[0]....
.L_185:
        /*003c*/ 	.word	0x00000190


	//   ....[1]....
        /*0040*/ 	.word	0x000002f0


	//   ....[2]....
        /*0044*/ 	.word	0x00000390


	//----- nvinfo : EIATTR_MAX_THREADS
	.align		4
.L_186:
        /*0048*/ 	.byte	0x04, 0x05
        /*004a*/ 	.short	(.L_188 - .L_187)
.L_187:
        /*004c*/ 	.word	0x00000100
        /*0050*/ 	.word	0x00000001
        /*0054*/ 	.word	0x00000001


	//----- nvinfo : EIATTR_CRS_STACK_SIZE
	.align		4
.L_188:
        /*0058*/ 	.byte	0x04, 0x1e
        /*005a*/ 	.short	(.L_190 - .L_189)
.L_189:
        /*005c*/ 	.word	0x00000000


	//----- nvinfo : EIATTR_CBANK_PARAM_SIZE
	.align		4
.L_190:
        /*0060*/ 	.byte	0x03, 0x19
        /*0062*/ 	.short	0x0018


	//----- nvinfo : EIATTR_PARAM_CBANK
	.align		4
        /*0064*/ 	.byte	0x04, 0x0a
        /*0066*/ 	.short	(.L_192 - .L_191)
	.align		4
.L_191:
        /*0068*/ 	.word	index@(.nv.constant0._ZN3cub18CUB_300001_SM_10006detail8for_each13static_kernelINS2_12policy_hub_t12policy_500_tElN6thrust24THRUST_300001_SM_1000_NS8cuda_cub10__tabulate7functorINS7_6detail15normal_iteratorINS7_10device_ptrIfEEEENS7_6system6detail7generic6detail22compute_sequence_valueIfvEElEEEEvT0_T1_)
        /*006c*/ 	.short	0x0380
        /*006e*/ 	.short	0x0018


	//----- nvinfo : EIATTR_SW_WAR
	.align		4
.L_192:
        /*0070*/ 	.byte	0x04, 0x36
        /*0072*/ 	.short	(.L_194 - .L_193)
.L_193:
        /*0074*/ 	.word	0x00000008
.L_194:


//--------------------- .nv.info._ZN3cub18CUB_300001_SM_10006detail8for_each13static_kernelINS2_12policy_hub_t12policy_500_tEmN6thrust24THRUST_300001_SM_1000_NS8cuda_cub20__uninitialized_fill7functorINS7_10device_ptrIfEEfEEEEvT0_T1_ --------------------------
	.section	.nv.info._ZN3cub18CUB_300001_SM_10006detail8for_each13static_kernelINS2_12policy_hub_t12policy_500_tEmN6thrust24THRUST_300001_SM_1000_NS8cuda_cub20__uninitialized_fill7functorINS7_10device_ptrIfEEfEEEEvT0_T1_,"",@"SHT_CUDA_INFO"
	.sectionflags	@""
	.align	4


	//----- nvinfo : EIATTR_CUDA_API_VERSION
	.align		4
        /*0000*/ 	.byte	0x04, 0x37
        /*0002*/ 	.short	(.L_196 - .L_195)
.L_195:
        /*0004*/ 	.word	0x00000082


	//----- nvinfo : EIATTR_KPARAM_INFO
	.align		4
.L_196:
        /*0008*/ 	.byte	0x04, 0x17
        /*000a*/ 	.short	(.L_198 - .L_197)
.L_197:
        /*000c*/ 	.word	0x00000000
        /*0010*/ 	.short	0x0001
        /*0012*/ 	.short	0x0008
        /*0014*/ 	.byte	0x00, 0xf0, 0x41, 0x00


	//----- nvinfo : EIATTR_KPARAM_INFO
	.align		4
.L_198:
        /*0018*/ 	.byte	0x04, 0x17
        /*001a*/ 	.short	(.L_200 - .L_199)
.L_199:
        /*001c*/ 	.word	0x00000000
        /*0020*/ 	.short	0x0000
        /*0022*/ 	.short	0x0000
        /*0024*/ 	.byte	0x00, 0xf0, 0x21, 0x00


	//----- nvinfo : EIATTR_SPARSE_MMA_MASK
	.align		4
.L_200:
        /*0028*/ 	.byte	0x03, 0x50
        /*002a*/ 	.short	0x0000


	//----- nvinfo : EIATTR_MAXREG_COUNT
	.align		4
        /*002c*/ 	.byte	0x03, 0x1b
        /*002e*/ 	.short	0x00ff


	//----- nvinfo : EIATTR_MERCURY_ISA_VERSION
	.align		4
        /*0030*/ 	.byte	0x03, 0x5f
        /*0032*/ 	.short	0x0101


	//----- nvinfo : EIATTR_VRC_CTA_INIT_COUNT
	.align		4
        /*0034*/ 	.byte	0x02, 0x4a
	.zero		1
	.zero		1


	//----- nvinfo : EIATTR_EXIT_INSTR_OFFSETS
	.align		4
        /*0038*/ 	.byte	0x04, 0x1c
        /*003a*/ 	.short	(.L_202 - .L_201)


	//   ....[0]....
.L_201:
        /*003c*/ 	.word	0x00000130


	//   ....[1]....
        /*0040*/ 	.word	0x00000230


	//   ....[2]....
        /*0044*/ 	.word	0x00000260


	//----- nvinfo : EIATTR_MAX_THREADS
	.align		4
.L_202:
        /*0048*/ 	.byte	0x04, 0x05
        /*004a*/ 	.short	(.L_204 - .L_203)
.L_203:
        /*004c*/ 	.word	0x00000100
        /*0050*/ 	.word	0x00000001
        /*0054*/ 	.word	0x00000001


	//----- nvinfo : EIATTR_CBANK_PARAM_SIZE
	.align		4
.L_204:
        /*0058*/ 	.byte	0x03, 0x19
        /*005a*/ 	.short	0x0018


	//----- nvinfo : EIATTR_PARAM_CBANK
	.align		4
        /*005c*/ 	.byte	0x04, 0x0a
        /*005e*/ 	.short	(.L_206 - .L_205)
	.align		4
.L_205:
        /*0060*/ 	.word	index@(.nv.constant0._ZN3cub18CUB_300001_SM_10006detail8for_each13static_kernelINS2_12policy_hub_t12policy_500_tEmN6thrust24THRUST_300001_SM_1000_NS8cuda_cub20__uninitialized_fill7functorINS7_10device_ptrIfEEfEEEEvT0_T1_)
        /*0064*/ 	.short	0x0380
        /*0066*/ 	.short	0x0018


	//----- nvinfo : EIATTR_SW_WAR
	.align		4
.L_206:
        /*0068*/ 	.byte	0x04, 0x36
        /*006a*/ 	.short	(.L_208 - .L_207)
.L_207:
        /*006c*/ 	.word	0x00000008
.L_208:


//--------------------- .nv.info._ZN3cub18CUB_300001_SM_10006detail11EmptyKernelIvEEvv --------------------------
	.section	.nv.info._ZN3cub18CUB_300001_SM_10006detail11EmptyKernelIvEEvv,"",@"SHT_CUDA_INFO"
	.sectionflags	@""
	.align	4


	//----- nvinfo : EIATTR_CUDA_API_VERSION
	.align		4
        /*0000*/ 	.byte	0x04, 0x37
        /*0002*/ 	.short	(.L_210 - .L_209)
.L_209:
        /*0004*/ 	.word	0x00000082


	//----- nvinfo : EIATTR_SPARSE_MMA_MASK
	.align		4
.L_210:
        /*0008*/ 	.byte	0x03, 0x50
        /*000a*/ 	.short	0x0000


	//----- nvinfo : EIATTR_MAXREG_COUNT
	.align		4
        /*000c*/ 	.byte	0x03, 0x1b
        /*000e*/ 	.short	0x00ff


	//----- nvinfo : EIATTR_MERCURY_ISA_VERSION
	.align		4
        /*0010*/ 	.byte	0x03, 0x5f
        /*0012*/ 	.short	0x0101


	//----- nvinfo : EIATTR_VRC_CTA_INIT_COUNT
	.align		4
        /*0014*/ 	.byte	0x02, 0x4a
	.zero		1
	.zero		1


	//----- nvinfo : EIATTR_EXIT_INSTR_OFFSETS
	.align		4
        /*0018*/ 	.byte	0x04, 0x1c
        /*001a*/ 	.short	(.L_212 - .L_211)


	//   ....[0]....
.L_211:
        /*001c*/ 	.word	0x00000010


	//----- nvinfo : EIATTR_SW_WAR
	.align		4
.L_212:
        /*0020*/ 	.byte	0x04, 0x36
        /*0022*/ 	.short	(.L_214 - .L_213)
.L_213:
        /*0024*/ 	.word	0x00000008
.L_214:


//--------------------- .nv.info._Z6kernelPfS_    --------------------------
	.section	.nv.info._Z6kernelPfS_,"",@"SHT_CUDA_INFO"
	.sectionflags	@""
	.align	4


	//----- nvinfo : EIATTR_CUDA_API_VERSION
	.align		4
        /*0000*/ 	.byte	0x04, 0x37
        /*0002*/ 	.short	(.L_216 - .L_215)
.L_215:
        /*0004*/ 	.word	0x00000082


	//----- nvinfo : EIATTR_KPARAM_INFO
	.align		4
.L_216:
        /*0008*/ 	.byte	0x04, 0x17
        /*000a*/ 	.short	(.L_218 - .L_217)
.L_217:
        /*000c*/ 	.word	0x00000000
        /*0010*/ 	.short	0x0001
        /*0012*/ 	.short	0x0008
        /*0014*/ 	.byte	0x00, 0xf5, 0x21, 0x00


	//----- nvinfo : EIATTR_KPARAM_INFO
	.align		4
.L_218:
        /*0018*/ 	.byte	0x04, 0x17
        /*001a*/ 	.short	(.L_220 - .L_219)
.L_219:
        /*001c*/ 	.word	0x00000000
        /*0020*/ 	.short	0x0000
        /*0022*/ 	.short	0x0000
        /*0024*/ 	.byte	0x00, 0xf5, 0x21, 0x00


	//----- nvinfo : EIATTR_SPARSE_MMA_MASK
	.align		4
.L_220:
        /*0028*/ 	.byte	0x03, 0x50
        /*002a*/ 	.short	0x0000


	//----- nvinfo : EIATTR_MAXREG_COUNT
	.align		4
        /*002c*/ 	.byte	0x03, 0x1b
        /*002e*/ 	.short	0x00ff


	//----- nvinfo : EIATTR_MERCURY_ISA_VERSION
	.align		4
        /*0030*/ 	.byte	0x03, 0x5f
        /*0032*/ 	.short	0x0101


	//----- nvinfo : EIATTR_VRC_CTA_INIT_COUNT
	.align		4
        /*0034*/ 	.byte	0x02, 0x4a
	.zero		1
	.zero		1


	//----- nvinfo : EIATTR_EXIT_INSTR_OFFSETS
	.align		4
        /*0038*/ 	.byte	0x04, 0x1c
        /*003a*/ 	.short	(.L_222 - .L_221)


	//   ....[0]....
.L_221:
        /*003c*/ 	.word	0x000000d0


	//   ....[1]....
        /*0040*/ 	.word	0x00000170


	//----- nvinfo : EIATTR_CRS_STACK_SIZE
	.align		4
.L_222:
        /*0044*/ 	.byte	0x04, 0x1e
        /*0046*/ 	.short	(.L_224 - .L_223)
.L_223:
        /*0048*/ 	.word	0x00000000


	//----- nvinfo : EIATTR_CBANK_PARAM_SIZE
	.align		4
.L_224:
        /*004c*/ 	.byte	0x03, 0x19
        /*004e*/ 	.short	0x0010


	//----- nvinfo : EIATTR_PARAM_CBANK
	.align		4
        /*0050*/ 	.byte	0x04, 0x0a
        /*0052*/ 	.short	(.L_226 - .L_225)
	.align		4
.L_225:
        /*0054*/ 	.word	index@(.nv.constant0._Z6kernelPfS_)
        /*0058*/ 	.short	0x0380
        /*005a*/ 	.short	0x0010


	//----- nvinfo : EIATTR_SW_WAR
	.align		4
.L_226:
        /*005c*/ 	.byte	0x04, 0x36
        /*005e*/ 	.short	(.L_228 - .L_227)
.L_227:
        /*0060*/ 	.word	0x00000008
.L_228:


//--------------------- .nv.callgraph             --------------------------
	.section	.nv.callgraph,"",@"SHT_CUDA_CALLGRAPH"
	.align	4
	.sectionentsize	8
	.align		4
        /*0000*/ 	.word	0x00000000
	.align		4
        /*0004*/ 	.word	0xffffffff
	.align		4
        /*0008*/ 	.word	0x00000000
	.align		4
        /*000c*/ 	.word	0xfffffffe
	.align		4
        /*0010*/ 	.word	0x00000000
	.align		4
        /*0014*/ 	.word	0xfffffffd
	.align		4
        /*0018*/ 	.word	0x00000000
	.align		4
        /*001c*/ 	.word	0xfffffffc


//--------------------- .nv.constant4             --------------------------
	.section	.nv.constant4,"a",@progbits
	.align	8
	.align		8
.nv.constant4:
        /*0000*/ 	.dword	_ZN34_INTERNAL_39872d1d_4_k_cu_d4fcf3aa4cuda3std3__45__cpo5beginE
	.align		8
        /*0008*/ 	.dword	_ZN34_INTERNAL_39872d1d_4_k_cu_d4fcf3aa4cuda3std3__45__cpo3endE
	.align		8
        /*0010*/ 	.dword	_ZN34_INTERNAL_39872d1d_4_k_cu_d4fcf3aa4cuda3std3__45__cpo6cbeginE
	.align		8
        /*0018*/ 	.dword	_ZN34_INTERNAL_39872d1d_4_k_cu_d4fcf3aa4cuda3std3__45__cpo4cendE
	.align		8
        /*0020*/ 	.dword	_ZN34_INTERNAL_39872d1d_4_k_cu_d4fcf3aa4cuda3std3__45__cpo6rbeginE
	.align		8
        /*0028*/ 	.dword	_ZN34_INTERNAL_39872d1d_4_k_cu_d4fcf3aa4cuda3std3__45__cpo4rendE
	.align		8
        /*0030*/ 	.dword	_ZN34_INTERNAL_39872d1d_4_k_cu_d4fcf3aa4cuda3std3__45__cpo7crbeginE
	.align		8
        /*0038*/ 	.dword	_ZN34_INTERNAL_39872d1d_4_k_cu_d4fcf3aa4cuda3std3__45__cpo5crendE
	.align		8
        /*0040*/ 	.dword	_ZN34_INTERNAL_39872d1d_4_k_cu_d4fcf3aa4cuda3std3__436_GLOBAL__N__39872d1d_4_k_cu_d4fcf3aa6ignoreE
	.align		8
        /*0048*/ 	.dword	_ZN34_INTERNAL_39872d1d_4_k_cu_d4fcf3aa4cuda3std3__419piecewise_constructE
	.align		8
        /*0050*/ 	.dword	_ZN34_INTERNAL_39872d1d_4_k_cu_d4fcf3aa4cuda3std3__48in_placeE
	.align		8
        /*0058*/ 	.dword	_ZN34_INTERNAL_39872d1d_4_k_cu_d4fcf3aa4cuda3std3__420unreachable_sentinelE
	.align		8
        /*0060*/ 	.dword	_ZN34_INTERNAL_39872d1d_4_k_cu_d4fcf3aa4cuda3std3__47nulloptE
	.align		8
        /*0068*/ 	.dword	_ZN34_INTERNAL_39872d1d_4_k_cu_d4fcf3aa4cuda3std3__48unexpectE
	.align		8
        /*0070*/ 	.dword	_ZN34_INTERNAL_39872d1d_4_k_cu_d4fcf3aa4cuda3std6ranges3__45__cpo4swapE
	.align		8
        /*0078*/ 	.dword	_ZN34_INTERNAL_39872d1d_4_k_cu_d4fcf3aa4cuda3std6ranges3__45__cpo9iter_moveE
	.align		8
        /*0080*/ 	.dword	_ZN34_INTERNAL_39872d1d_4_k_cu_d4fcf3aa4cuda3std6ranges3__45__cpo5beginE
	.align		8
        /*0088*/ 	.dword	_ZN34_INTERNAL_39872d1d_4_k_cu_d4fcf3aa4cuda3std6ranges3__45__cpo3endE
	.align		8
        /*0090*/ 	.dword	_ZN34_INTERNAL_39872d1d_4_k_cu_d4fcf3aa4cuda3std6ranges3__45__cpo6cbeginE
	.align		8
        /*0098*/ 	.dword	_ZN34_INTERNAL_39872d1d_4_k_cu_d4fcf3aa4cuda3std6ranges3__45__cpo4cendE
	.align		8
        /*00a0*/ 	.dword	_ZN34_INTERNAL_39872d1d_4_k_cu_d4fcf3aa4cuda3std6ranges3__45__cpo7advanceE
	.align		8
        /*00a8*/ 	.dword	_ZN34_INTERNAL_39872d1d_4_k_cu_d4fcf3aa4cuda3std6ranges3__45__cpo9iter_swapE
	.align		8
        /*00b0*/ 	.dword	_ZN34_INTERNAL_39872d1d_4_k_cu_d4fcf3aa4cuda3std6ranges3__45__cpo4nextE
	.align		8
        /*00b8*/ 	.dword	_ZN34_INTERNAL_39872d1d_4_k_cu_d4fcf3aa4cuda3std6ranges3__45__cpo4prevE
	.align		8
        /*00c0*/ 	.dword	_ZN34_INTERNAL_39872d1d_4_k_cu_d4fcf3aa4cuda3std6ranges3__45__cpo4dataE
	.align		8
        /*00c8*/ 	.dword	_ZN34_INTERNAL_39872d1d_4_k_cu_d4fcf3aa4cuda3std6ranges3__45__cpo5cdataE
	.align		8
        /*00d0*/ 	.dword	_ZN34_INTERNAL_39872d1d_4_k_cu_d4fcf3aa4cuda3std6ranges3__45__cpo4sizeE
	.align		8
        /*00d8*/ 	.dword	_ZN34_INTERNAL_39872d1d_4_k_cu_d4fcf3aa4cuda3std6ranges3__45__cpo5ssizeE
	.align		8
        /*00e0*/ 	.dword	_ZN34_INTERNAL_39872d1d_4_k_cu_d4fcf3aa4cuda3std6ranges3__45__cpo8distanceE
	.align		8
        /*00e8*/ 	.dword	_ZN34_INTERNAL_39872d1d_4_k_cu_d4fcf3aa6thrust24THRUST_300001_SM_1000_NS8cuda_cub3parE
	.align		8
        /*00f0*/ 	.dword	_ZN34_INTERNAL_39872d1d_4_k_cu_d4fcf3aa6thrust24THRUST_300001_SM_1000_NS8cuda_cub10par_nosyncE
	.align		8
        /*00f8*/ 	.dword	_ZN34_INTERNAL_39872d1d_4_k_cu_d4fcf3aa6thrust24THRUST_300001_SM_1000_NS6system6detail10sequential3seqE
	.align		8
        /*0100*/ 	.dword	_ZN34_INTERNAL_39872d1d_4_k_cu_d4fcf3aa6thrust24THRUST_300001_SM_1000_NS12placeholders2_1E
	.align		8
        /*0108*/ 	.dword	_ZN34_INTERNAL_39872d1d_4_k_cu_d4fcf3aa6thrust24THRUST_300001_SM_1000_NS12placeholders2_2E
	.align		8
        /*0110*/ 	.dword	_ZN34_INTERNAL_39872d1d_4_k_cu_d4fcf3aa6thrust24THRUST_300001_SM_1000_NS12placeholders2_3E
	.align		8
        /*0118*/ 	.dword	_ZN34_INTERNAL_39872d1d_4_k_cu_d4fcf3aa6thrust24THRUST_300001_SM_1000_NS12placeholders2_4E
	.align		8
        /*0120*/ 	.dword	_ZN34_INTERNAL_39872d1d_4_k_cu_d4fcf3aa6thrust24THRUST_300001_SM_1000_NS12placeholders2_5E
	.align		8
        /*0128*/ 	.dword	_ZN34_INTERNAL_39872d1d_4_k_cu_d4fcf3aa6thrust24THRUST_300001_SM_1000_NS12placeholders2_6E
	.align		8
        /*0130*/ 	.dword	_ZN34_INTERNAL_39872d1d_4_k_cu_d4fcf3aa6thrust24THRUST_300001_SM_1000_NS12placeholders2_7E
	.align		8
        /*0138*/ 	.dword	_ZN34_INTERNAL_39872d1d_4_k_cu_d4fcf3aa6thrust24THRUST_300001_SM_1000_NS12placeholders2_8E
	.align		8
        /*0140*/ 	.dword	_ZN34_INTERNAL_39872d1d_4_k_cu_d4fcf3aa6thrust24THRUST_300001_SM_1000_NS12placeholders2_9E
	.align		8
        /*0148*/ 	.dword	_ZN34_INTERNAL_39872d1d_4_k_cu_d4fcf3aa6thrust24THRUST_300001_SM_1000_NS12placeholders3_10E
	.align		8
        /*0150*/ 	.dword	_ZN34_INTERNAL_39872d1d_4_k_cu_d4fcf3aa6thrust24THRUST_300001_SM_1000_NS3seqE


//--------------------- .text._ZN3cub18CUB_300001_SM_10006detail9transform16transform_kernelINS2_10policy_hubILb1EN4cuda3std3__45tupleIJN6thrust24THRUST_300001_SM_1000_NS6detail15normal_iteratorINSA_10device_ptrIfEEEEEEEE10policy1000El19stepLeftEdgeFunctorSF_JPfEEEvT0_iT1_T2_DpNS2_10kernel_argIT3_EE --------------------------
	.section	.text._ZN3cub18CUB_300001_SM_10006detail9transform16transform_kernelINS2_10policy_hubILb1EN4cuda3std3__45tupleIJN6thrust24THRUST_300001_SM_1000_NS6detail15normal_iteratorINSA_10device_ptrIfEEEEEEEE10policy1000El19stepLeftEdgeFunctorSF_JPfEEEvT0_iT1_T2_DpNS2_10kernel_argIT3_EE,"ax",@progbits
	.align	128
        .global         _ZN3cub18CUB_300001_SM_10006detail9transform16transform_kernelINS2_10policy_hubILb1EN4cuda3std3__45tupleIJN6thrust24THRUST_300001_SM_1000_NS6detail15normal_iteratorINSA_10device_ptrIfEEEEEEEE10policy1000El19stepLeftEdgeFunctorSF_JPfEEEvT0_iT1_T2_DpNS2_10kernel_argIT3_EE
        .type           _ZN3cub18CUB_300001_SM_10006detail9transform16transform_kernelINS2_10policy_hubILb1EN4cuda3std3__45tupleIJN6thrust24THRUST_300001_SM_1000_NS6detail15normal_iteratorINSA_10device_ptrIfEEEEEEEE10policy1000El19stepLeftEdgeFunctorSF_JPfEEEvT0_iT1_T2_DpNS2_10kernel_argIT3_EE,@function
        .size           _ZN3cub18CUB_300001_SM_10006detail9transform16transform_kernelINS2_10policy_hubILb1EN4cuda3std3__45tupleIJN6thrust24THRUST_300001_SM_1000_NS6detail15normal_iteratorINSA_10device_ptrIfEEEEEEEE10policy1000El19stepLeftEdgeFunctorSF_JPfEEEvT0_iT1_T2_DpNS2_10kernel_argIT3_EE,(.L_x_89 - _ZN3cub18CUB_300001_SM_10006detail9transform16transform_kernelINS2_10policy_hubILb1EN4cuda3std3__45tupleIJN6thrust24THRUST_300001_SM_1000_NS6detail15normal_iteratorINSA_10device_ptrIfEEEEEEEE10policy1000El19stepLeftEdgeFunctorSF_JPfEEEvT0_iT1_T2_DpNS2_10kernel_argIT3_EE)
        .other          _ZN3cub18CUB_300001_SM_10006detail9transform16transform_kernelINS2_10policy_hubILb1EN4cuda3std3__45tupleIJN6thrust24THRUST_300001_SM_1000_NS6detail15normal_iteratorINSA_10device_ptrIfEEEEEEEE10policy1000El19stepLeftEdgeFunctorSF_JPfEEEvT0_iT1_T2_DpNS2_10kernel_argIT3_EE,@"STO_CUDA_ENTRY STV_DEFAULT"
_ZN3cub18CUB_300001_SM_10006detail9transform16transform_kernelINS2_10policy_hubILb1EN4cuda3std3__45tupleIJN6thrust24THRUST_300001_SM_1000_NS6detail15normal_iteratorINSA_10device_ptrIfEEEEEEEE10policy1000El19stepLeftEdgeFunctorSF_JPfEEEvT0_iT1_T2_DpNS2_10kernel_argIT3_EE:
.text._ZN3cub18CUB_300001_SM_10006detail9transform16transform_kernelINS2_10policy_hubILb1EN4cuda3std3__45tupleIJN6thrust24THRUST_300001_SM_1000_NS6detail15normal_iteratorINSA_10device_ptrIfEEEEEEEE10policy1000El19stepLeftEdgeFunctorSF_JPfEEEvT0_iT1_T2_DpNS2_10kernel_argIT3_EE:
[----:B------:R-:W-:Y:S08]  /*0000*/  LDC R1, c[0x0][0x37c] ;  /* 0x0000df00ff017b82 */ /* 0x000ff00000000800 */
[----:B------:R-:W0:Y:S01]  /*0010*/  LDC R0, c[0x0][0x388] ;  /* 0x0000e200ff007b82 */ /* 0x000e220000000800 */
[----:B------:R-:W1:Y:S01]  /*0020*/  LDCU.64 UR6, c[0x0][0x380] ;  /* 0x00007000ff0677ac */ /* 0x000e620008000a00 */
[----:B------:R-:W2:Y:S01]  /*0030*/  S2R R7, SR_TID.X ;  /* 0x0000000000077919 */ /* 0x000ea20000002100 */
[----:B------:R-:W-:Y:S05]  /*0040*/  BSSY.RECONVERGENT B0, `(.L_x_0) ;  /* 0x000001a000007945 */ /* 0x000fea0003800200 */
[----:B------:R-:W3:Y:S01]  /*0050*/  S2UR UR4, SR_CTAID.X ;  /* 0x00000000000479c3 */ /* 0x000ee20000002500 */
[----:B0-----:R-:W-:-:S04]  /*0060*/  SHF.L.U32 R5, R0, 0x7, RZ ;  /* 0x0000000700057819 */ /* 0x001fc800000006ff */
[----:B------:R-:W-:Y:S01]  /*0070*/  SHF.R.S32.HI R4, RZ, 0x1f, R5 ;  /* 0x0000001fff047819 */ /* 0x000fe20000011405 */
[----:B---3--:R-:W-:Y:S01]  /*0080*/  IMAD.WIDE.U32 R2, R5, UR4, RZ ;  /* 0x0000000405027c25 */ /* 0x008fe2000f8e00ff */
[----:B--2---:R-:W-:-:S03]  /*0090*/  SHF.L.U32 R11, R7, 0x7, RZ ;  /* 0x00000007070b7819 */ /* 0x004fc600000006ff */
[----:B------:R-:W-:Y:S01]  /*00a0*/  IMAD R13, R4, UR4, RZ ;  /* 0x00000004040d7c24 */ /* 0x000fe2000f8e02ff */
[----:B-1----:R-:W-:-:S03]  /*00b0*/  IADD3 R6, P1, PT, -R2, UR6, RZ ;  /* 0x0000000602067c10 */ /* 0x002fc6000ff3e1ff */
[----:B------:R-:W-:Y:S01]  /*00c0*/  IMAD.IADD R13, R3, 0x1, R13 ;  /* 0x00000001030d7824 */ /* 0x000fe200078e020d */
[----:B------:R-:W-:-:S04]  /*00d0*/  ISETP.LT.U32.AND P0, PT, R6, R5, PT ;  /* 0x000000050600720c */ /* 0x000fc80003f01070 */
[----:B------:R-:W-:-:S04]  /*00e0*/  IADD3.X R9, PT, PT, ~R13, UR7, RZ, P1, !PT ;  /* 0x000000070d097c10 */ /* 0x000fc80008ffe5ff */
[----:B------:R-:W-:-:S04]  /*00f0*/  ISETP.LT.AND.EX P0, PT, R9, R4, PT, P0 ;  /* 0x000000040900720c */ /* 0x000fc80003f01300 */
[----:B------:R-:W-:-:S05]  /*0100*/  SEL R6, R6, R5, P0 ;  /* 0x0000000506067207 */ /* 0x000fca0000000000 */
[----:B------:R-:W-:-:S05]  /*0110*/  IMAD.SHL.U32 R4, R6, 0x4, RZ ;  /* 0x0000000406047824 */ /* 0x000fca00078e00ff */
[----:B------:R-:W-:-:S13]  /*0120*/  ISETP.GE.AND P0, PT, R11, R4, PT ;  /* 0x000000040b00720c */ /* 0x000fda0003f06270 */
[----:B------:R-:W-:Y:S05]  /*0130*/  @P0 BRA `(.L_x_1) ;  /* 0x0000000000280947 */ /* 0x000fea0003800000 */
[----:B------:R-:W0:Y:S02]  /*0140*/  LDC.64 R8, c[0x0][0x398] ;  /* 0x0000e600ff087b82 */ /* 0x000e240000000a00 */
[----:B0-----:R-:W-:-:S04]  /*0150*/  LEA R8, P0, R2, R8, 0x2 ;  /* 0x0000000802087211 */ /* 0x001fc800078010ff */
[----:B------:R-:W-:-:S03]  /*0160*/  LEA.HI.X R9, R2, R9, R13, 0x2, P0 ;  /* 0x0000000902097211 */ /* 0x000fc600000f140d */
[----:B------:R-:W-:-:S07]  /*0170*/  IMAD.WIDE.U32 R8, R7, 0x80, R8 ;  /* 0x0000008007087825 */ /* 0x000fce00078e0008 */
.L_x_2:
[----:B------:R-:W-:Y:S01]  /*0180*/  IADD3 R11, PT, PT, R11, 0x4000, RZ ;  /* 0x000040000b0b7810 */ /* 0x000fe20007ffe0ff */
[----:B------:R0:W-:Y:S03]  /*0190*/  CCTL.E.PF2 [R8] ;  /* 0x000000000800798f */ /* 0x0001e60000800100 */
[----:B------:R-:W-:Y:S02]  /*01a0*/  ISETP.GE.AND P0, PT, R11, R4, PT ;  /* 0x000000040b00720c */ /* 0x000fe40003f06270 */
[----:B0-----:R-:W-:-:S05]  /*01b0*/  IADD3 R8, P1, PT, R8, 0x4000, RZ ;  /* 0x0000400008087810 */ /* 0x001fca0007f3e0ff */
[----:B------:R-:W-:-:S06]  /*01c0*/  IMAD.X R9, RZ, RZ, R9, P1 ;  /* 0x000000ffff097224 */ /* 0x000fcc00008e0609 */
[----:B------:R-:W-:Y:S05]  /*01d0*/  @!P0 BRA `(.L_x_2) ;  /* 0xfffffffc00e88947 */ /* 0x000fea000383ffff */
.L_x_1:
[----:B------:R-:W-:Y:S05]  /*01e0*/  BSYNC.RECONVERGENT B0 ;  /* 0x0000000000007941 */ /* 0x000fea0003800200 */
.L_x_0:
[----:B------:R-:W0:Y:S01]  /*01f0*/  LDCU.128 UR8, c[0x0][0x390] ;  /* 0x00007200ff0877ac */ /* 0x000e220008000c00 */
[----:B------:R-:W-:Y:S02]  /*0200*/  ISETP.NE.AND P0, PT, R5, R6, PT ;  /* 0x000000060500720c */ /* 0x000fe40003f05270 */
[C---:B------:R-:W-:Y:S01]  /*0210*/  SHF.L.U32 R3, R2.reuse, 0x2, RZ ;  /* 0x0000000202037819 */ /* 0x040fe200000006ff */
[----:B------:R-:W1:Y:S01]  /*0220*/  LDCU.64 UR4, c[0x0][0x358] ;  /* 0x00006b00ff0477ac */ /* 0x000e620008000a00 */
[----:B------:R-:W-:Y:S02]  /*0230*/  SHF.L.U64.HI R8, R2, 0x2, R13 ;  /* 0x0000000202087819 */ /* 0x000fe4000001020d */
[C---:B0-----:R-:W-:Y:S02]  /*0240*/  IADD3 R4, P1, PT, R3.reuse, UR10, RZ ;  /* 0x0000000a03047c10 */ /* 0x041fe4000ff3e0ff */
[----:B------:R-:W-:Y:S02]  /*0250*/  IADD3 R2, P2, PT, R3, UR8, RZ ;  /* 0x0000000803027c10 */ /* 0x000fe4000ff5e0ff */
[----:B------:R-:W-:-:S02]  /*0260*/  IADD3.X R5, PT, PT, R8, UR11, RZ, P1, !PT ;  /* 0x0000000b08057c10 */ /* 0x000fc40008ffe4ff */
[----:B------:R-:W-:Y:S01]  /*0270*/  IADD3.X R3, PT, PT, R8, UR9, RZ, P2, !PT ;  /* 0x0000000908037c10 */ /* 0x000fe200097fe4ff */
[----:B-1----:R-:W-:Y:S08]  /*0280*/  @!P0 BRA `(.L_x_3) ;  /* 0x0000000800ec8947 */ /* 0x002ff00003800000 */
[----:B------:R-:W-:-:S13]  /*0290*/  ISETP.GE.AND P0, PT, R0, 0x1, PT ;  /* 0x000000010000780c */ /* 0x000fda0003f06270 */
[----:B------:R-:W-:Y:S05]  /*02a0*/  @!P0 EXIT ;  /* 0x000000000000894d */ /* 0x000fea0003800000 */
[C---:B------:R-:W-:Y:S01]  /*02b0*/  ISETP.GE.U32.AND P0, PT, R0.reuse, 0x8, PT ;  /* 0x000000080000780c */ /* 0x040fe20003f06070 */
[----:B------:R-:W-:Y:S01]  /*02c0*/  IMAD.MOV.U32 R8, RZ, RZ, RZ ;  /* 0x000000ffff087224 */ /* 0x000fe200078e00ff */
[----:B------:R-:W-:-:S11]  /*02d0*/  LOP3.LUT R18, R0, 0x7, RZ, 0xc0, !PT ;  /* 0x0000000700127812 */ /* 0x000fd600078ec0ff */
[----:B------:R-:W-:Y:S05]  /*02e0*/  @!P0 BRA `(.L_x_4) ;  /* 0x0000000400cc8947 */ /* 0x000fea0003800000 */
[----:B------:R-:W-:-:S13]  /*02f0*/  ISETP.GE.AND P1, PT, R7, R6, PT ;  /* 0x000000060700720c */ /* 0x000fda0003f26270 */
[----:B------:R-:W-:-:S06]  /*0300*/  @!P1 IMAD.WIDE.U32 R8, R7, 0x4, R4 ;  /* 0x0000000407089825 */ /* 0x000fcc00078e0004 */
[----:B------:R-:W2:Y:S01]  /*0310*/  @!P1 LDG.E R8, desc[UR4][R8.64] ;  /* 0x0000000408089981 */ /* 0x000ea2000c1e1900 */
[C---:B------:R-:W-:Y:S01]  /*0320*/  IADD3 R17, PT, PT, R7.reuse, 0x80, RZ ;  /* 0x0000008007117810 */ /* 0x040fe20007ffe0ff */
[----:B------:R-:W-:-:S03]  /*0330*/  @!P1 IMAD.WIDE.U32 R12, R7, 0x4, R2 ;  /* 0x00000004070c9825 */ /* 0x000fc600078e0002 */
[C---:B------:R-:W-:Y:S01]  /*0340*/  ISETP.GE.AND P0, PT, R17.reuse, R6, PT ;  /* 0x000000061100720c */ /* 0x040fe20003f06270 */
[----:B------:R-:W-:-:S04]  /*0350*/  IMAD.WIDE R10, R17, 0x4, R4 ;  /* 0x00000004110a7825 */ /* 0x000fc800078e0204 */
[----:B--2---:R-:W-:-:S05]  /*0360*/  @!P1 FADD R15, R8, 1 ;  /* 0x3f800000080f9421 */ /* 0x004fca0000000000 */
[----:B------:R0:W-:Y:S04]  /*0370*/  @!P1 STG.E desc[UR4][R12.64], R15 ;  /* 0x0000000f0c009986 */ /* 0x0001e8000c101904 */
[----:B------:R-:W2:Y:S01]  /*0380*/  @!P0 LDG.E R14, desc[UR4][R10.64] ;  /* 0x000000040a0e8981 */ /* 0x000ea2000c1e1900 */
[C---:B------:R-:W-:Y:S01]  /*0390*/  VIADD R19, R7.reuse, 0x100 ;  /* 0x0000010007137836 */ /* 0x040fe20000000000 */
[C---:B------:R-:W-:Y:S01]  /*03a0*/  IADD3 R21, PT, PT, R7.reuse, 0x180, RZ ;  /* 0x0000018007157810 */ /* 0x040fe20007ffe0ff */
[----:B------:R-:W-:Y:S01]  /*03b0*/  VIADD R23, R7, 0x200 ;  /* 0x0000020007177836 */ /* 0x000fe20000000000 */
[----:B------:R-:W-:Y:S01]  /*03c0*/  LOP3.LUT R8, R0, 0x7ffffff8, RZ, 0xc0, !PT ;  /* 0x7ffffff800087812 */ /* 0x000fe200078ec0ff */
[----:B------:R-:W-:Y:S01]  /*03d0*/  BSSY.RECONVERGENT B0, `(.L_x_5) ;  /* 0x0000012000007945 */ /* 0x000fe20003800200 */
[----:B------:R-:W-:-:S02]  /*03e0*/  ISETP.GE.AND P6, PT, R19, R6, PT ;  /* 0x000000061300720c */ /* 0x000fc40003fc6270 */
[-C--:B------:R-:W-:Y:S01]  /*03f0*/  ISETP.GE.AND P5, PT, R21, R6.reuse, PT ;  /* 0x000000061500720c */ /* 0x080fe20003fa6270 */
[----:B0-----:R-:W-:Y:S01]  /*0400*/  IMAD.WIDE R12, R17, 0x4, R2 ;  /* 0x00000004110c7825 */ /* 0x001fe200078e0202 */
[-C--:B------:R-:W-:Y:S02]  /*0410*/  ISETP.GE.AND P4, PT, R23, R6.reuse, PT ;  /* 0x000000061700720c */ /* 0x080fe40003f86270 */
[C---:B------:R-:W-:Y:S01]  /*0420*/  IADD3 R19, PT, PT, R7.reuse, 0x280, RZ ;  /* 0x0000028007137810 */ /* 0x040fe20007ffe0ff */
[C---:B------:R-:W-:Y:S01]  /*0430*/  VIADD R21, R7.reuse, 0x300 ;  /* 0x0000030007157836 */ /* 0x040fe20000000000 */
[----:B------:R-:W-:Y:S02]  /*0440*/  IADD3 R23, PT, PT, R7, 0x380, RZ ;  /* 0x0000038007177810 */ /* 0x000fe40007ffe0ff */
[-C--:B------:R-:W-:Y:S02]  /*0450*/  ISETP.GE.AND P3, PT, R19, R6.reuse, PT ;  /* 0x000000061300720c */ /* 0x080fe40003f66270 */
[----:B------:R-:W-:-:S02]  /*0460*/  ISETP.GE.AND P2, PT, R21, R6, PT ;  /* 0x000000061500720c */ /* 0x000fc40003f46270 */
[----:B------:R-:W-:Y:S01]  /*0470*/  ISETP.GE.AND P1, PT, R23, R6, PT ;  /* 0x000000061700720c */ /* 0x000fe20003f26270 */
[----:B--2---:R-:W-:-:S05]  /*0480*/  @!P0 FADD R9, R14, 1 ;  /* 0x3f8000000e098421 */ /* 0x004fca0000000000 */
[----:B------:R0:W-:Y:S01]  /*0490*/  @!P0 STG.E desc[UR4][R12.64], R9 ;  /* 0x000000090c008986 */ /* 0x0001e2000c101904 */
[----:B------:R-:W-:Y:S01]  /*04a0*/  ISETP.NE.AND P0, PT, R8, 0x8, PT ;  /* 0x000000080800780c */ /* 0x000fe20003f05270 */
[----:B------:R-:W-:-:S12]  /*04b0*/  @P6 BRA `(.L_x_6) ;  /* 0x00000000000c6947 */ /* 0x000fd80003800000 */
[----:B------:R-:W0:Y:S02]  /*04c0*/  LDG.E R0, desc[UR4][R10.64+0x200] ;  /* 0x000200040a007981 */ /* 0x000e24000c1e1900 */
[----:B0-----:R-:W-:-:S05]  /*04d0*/  FADD R9, R0, 1 ;  /* 0x3f80000000097421 */ /* 0x001fca0000000000 */
[----:B------:R1:W-:Y:S02]  /*04e0*/  STG.E desc[UR4][R12.64+0x200], R9 ;  /* 0x000200090c007986 */ /* 0x0003e4000c101904 */
.L_x_6:
[----:B------:R-:W-:Y:S05]  /*04f0*/  BSYNC.RECONVERGENT B0 ;  /* 0x0000000000007941 */ /* 0x000fea0003800200 */
.L_x_5:
[----:B------:R-:W-:Y:S04]  /*0500*/  BSSY.RECONVERGENT B0, `(.L_x_7) ;  /* 0x0000005000007945 */ /* 0x000fe80003800200 */
[----:B------:R-:W-:Y:S05]  /*0510*/  @P5 BRA `(.L_x_8) ;  /* 0x00000000000c5947 */ /* 0x000fea0003800000 */
[----:B------:R-:W0:Y:S02]  /*0520*/  LDG.E R0, desc[UR4][R10.64+0x400] ;  /* 0x000400040a007981 */ /* 0x000e24000c1e1900 */
[----:B01----:R-:W-:-:S05]  /*0530*/  FADD R9, R0, 1 ;  /* 0x3f80000000097421 */ /* 0x003fca0000000000 */
[----:B------:R2:W-:Y:S02]  /*0540*/  STG.E desc[UR4][R12.64+0x400], R9 ;  /* 0x000400090c007986 */ /* 0x0005e4000c101904 */
.L_x_8:
[----:B------:R-:W-:Y:S05]  /*0550*/  BSYNC.RECONVERGENT B0 ;  /* 0x0000000000007941 */ /* 0x000fea0003800200 */
.L_x_7:
[----:B------:R-:W-:Y:S04]  /*0560*/  BSSY.RECONVERGENT B0, `(.L_x_9) ;  /* 0x0000005000007945 */ /* 0x000fe80003800200 */
[----:B------:R-:W-:Y:S05]  /*0570*/  @P4 BRA `(.L_x_10) ;  /* 0x00000000000c4947 */ /* 0x000fea0003800000 */
[----:B------:R-:W0:Y:S02]  /*0580*/  LDG.E R0, desc[UR4][R10.64+0x600] ;  /* 0x000600040a007981 */ /* 0x000e24000c1e1900 */
[----:B012---:R-:W-:-:S05]  /*0590*/  FADD R9, R0, 1 ;  /* 0x3f80000000097421 */ /* 0x007fca0000000000 */
[----:B------:R3:W-:Y:S02]  /*05a0*/  STG.E desc[UR4][R12.64+0x600], R9 ;  /* 0x000600090c007986 */ /* 0x0007e4000c101904 */
.L_x_10:
[----:B------:R-:W-:Y:S05]  /*05b0*/  BSYNC.RECONVERGENT B0 ;  /* 0x0000000000007941 */ /* 0x000fea0003800200 */
.L_x_9:
[----:B------:R-:W-:Y:S04]  /*05c0*/  BSSY.RECONVERGENT B0, `(.L_x_11) ;  /* 0x0000005000007945 */ /* 0x000fe80003800200 */
[----:B------:R-:W-:Y:S05]  /*05d0*/  @P3 BRA `(.L_x_12) ;  /* 0x00000000000c3947 */ /* 0x000fea0003800000 */
[----:B------:R-:W0:Y:S02]  /*05e0*/  LDG.E R0, desc[UR4][R10.64+0x800] ;  /* 0x000800040a007981 */ /* 0x000e24000c1e1900 */
[----:B0123--:R-:W-:-:S05]  /*05f0*/  FADD R9, R0, 1 ;  /* 0x3f80000000097421 */ /* 0x00ffca0000000000 */
[----:B------:R4:W-:Y:S02]  /*0600*/  STG.E desc[UR4][R12.64+0x800], R9 ;  /* 0x000800090c007986 */ /* 0x0009e4000c101904 */
.L_x_12:
[----:B------:R-:W-:Y:S05]  /*0610*/  BSYNC.RECONVERGENT B0 ;  /* 0x0000000000007941 */ /* 0x000fea0003800200 */
.L_x_11:
[----:B------:R-:W-:Y:S04]  /*0620*/  BSSY.RECONVERGENT B0, `(.L_x_13) ;  /* 0x0000005000007945 */ /* 0x000fe80003800200 */
[----:B------:R-:W-:Y:S05]  /*0630*/  @P2 BRA `(.L_x_14) ;  /* 0x00000000000c2947 */ /* 0x000fea0003800000 */
[----:B------:R-:W0:Y:S02]  /*0640*/  LDG.E R0, desc[UR4][R10.64+0xa00] ;  /* 0x000a00040a007981 */ /* 0x000e24000c1e1900 */
[----:B01234-:R-:W-:-:S05]  /*0650*/  FADD R9, R0, 1 ;  /* 0x3f80000000097421 */ /* 0x01ffca0000000000 */
[----:B------:R0:W-:Y:S02]  /*0660*/  STG.E desc[UR4][R12.64+0xa00], R9 ;  /* 0x000a00090c007986 */ /* 0x0001e4000c101904 */
.L_x_14:
[----:B------:R-:W-:Y:S05]  /*0670*/  BSYNC.RECONVERGENT B0 ;  /* 0x0000000000007941 */ /* 0x000fea0003800200 */
.L_x_13:
[----:B------:R-:W-:Y:S04]  /*0680*/  BSSY.RECONVERGENT B0, `(.L_x_15) ;  /* 0x0000005000007945 */ /* 0x000fe80003800200 */
[----:B------:R-:W-:Y:S05]  /*0690*/  @P1 BRA `(.L_x_16) ;  /* 0x00000000000c1947 */ /* 0x000fea0003800000 */
[----:B------:R-:W0:Y:S02]  /*06a0*/  LDG.E R10, desc[UR4][R10.64+0xc00] ;  /* 0x000c00040a0a7981 */ /* 0x000e24000c1e1900 */
[----:B01234-:R-:W-:-:S05]  /*06b0*/  FADD R9, R10, 1 ;  /* 0x3f8000000a097421 */ /* 0x01ffca0000000000 */
[----:B------:R0:W-:Y:S02]  /*06c0*/  STG.E desc[UR4][R12.64+0xc00], R9 ;  /* 0x000c00090c007986 */ /* 0x0001e4000c101904 */
.L_x_16:
[----:B------:R-:W-:Y:S05]  /*06d0*/  BSYNC.RECONVERGENT B0 ;  /* 0x0000000000007941 */ /* 0x000fea0003800200 */
.L_x_15:
[----:B------:R-:W-:Y:S05]  /*06e0*/  @!P0 BRA `(.L_x_4) ;  /* 0x0000000000cc8947 */ /* 0x000fea0003800000 */
[----:B------:R-:W-:-:S07]  /*06f0*/  IMAD.MOV.U32 R0, RZ, RZ, 0x8 ;  /* 0x00000008ff007424 */ /* 0x000fce00078e00ff */
.L_x_19:
[----:B01234-:R-:W-:-:S04]  /*0700*/  LEA R9, R0, R7, 0x7 ;  /* 0x0000000700097211 */ /* 0x01ffc800078e38ff */
        /* <DEDUP_REMOVED lines=8> */
[----:B------:R-:W-:Y:S04]  /*0790*/  @!P0 STG.E desc[UR4][R16.64], R25 ;  /* 0x0000001910008986 */ /* 0x000fe8000c101904 */
[----:B------:R-:W2:Y:S01]  /*07a0*/  @!P1 LDG.E R19, desc[UR4][R12.64] ;  /* 0x000000040c139981 */ /* 0x000ea2000c1e1900 */
[----:B------:R-:W-:-:S05]  /*07b0*/  VIADD R11, R9, 0x100 ;  /* 0x00000100090b7836 */ /* 0x000fca0000000000 */
[----:B------:R-:W-:Y:S01]  /*07c0*/  ISETP.GE.AND P0, PT, R11, R6, PT ;  /* 0x000000060b00720c */ /* 0x000fe20003f06270 */
[----:B------:R-:W-:-:S04]  /*07d0*/  IMAD.WIDE R10, R21, 0x4, R2 ;  /* 0x00000004150a7825 */ /* 0x000fc800078e0202 */
[----:B--2---:R-:W-:-:S05]  /*07e0*/  @!P1 FADD R19, R19, 1 ;  /* 0x3f80000013139421 */ /* 0x004fca0000000000 */
[----:B------:R0:W-:Y:S04]  /*07f0*/  @!P1 STG.E desc[UR4][R10.64], R19 ;  /* 0x000000130a009986 */ /* 0x0001e8000c101904 */
[----:B------:R-:W2:Y:S01]  /*0800*/  @!P0 LDG.E R14, desc[UR4][R12.64+0x200] ;  /* 0x000200040c0e8981 */ /* 0x000ea2000c1e1900 */
[----:B------:R-:W-:-:S04]  /*0810*/  IADD3 R15, PT, PT, R9, 0x180, RZ ;  /* 0x00000180090f7810 */ /* 0x000fc80007ffe0ff */
[----:B------:R-:W-:Y:S01]  /*0820*/  ISETP.GE.AND P1, PT, R15, R6, PT ;  /* 0x000000060f00720c */ /* 0x000fe20003f26270 */
[----:B--2---:R-:W-:-:S05]  /*0830*/  @!P0 FADD R23, R14, 1 ;  /* 0x3f8000000e178421 */ /* 0x004fca0000000000 */
[----:B------:R1:W-:Y:S07]  /*0840*/  @!P0 STG.E desc[UR4][R10.64+0x200], R23 ;  /* 0x000200170a008986 */ /* 0x0003ee000c101904 */
[----:B------:R-:W2:Y:S01]  /*0850*/  @!P1 LDG.E R14, desc[UR4][R12.64+0x400] ;  /* 0x000400040c0e9981 */ /* 0x000ea2000c1e1900 */
[----:B------:R-:W-:-:S04]  /*0860*/  IADD3 R15, PT, PT, R9, 0x200, RZ ;  /* 0x00000200090f7810 */ /* 0x000fc80007ffe0ff */
[----:B------:R-:W-:Y:S01]  /*0870*/  ISETP.GE.AND P0, PT, R15, R6, PT ;  /* 0x000000060f00720c */ /* 0x000fe20003f06270 */
[----:B------:R-:W-:Y:S02]  /*0880*/  VIADD R15, R9, 0x280 ;  /* 0x00000280090f7836 */ /* 0x000fe40000000000 */
[----:B--2---:R-:W-:-:S05]  /*0890*/  @!P1 FADD R21, R14, 1 ;  /* 0x3f8000000e159421 */ /* 0x004fca0000000000 */
[----:B------:R1:W-:Y:S05]  /*08a0*/  @!P1 STG.E desc[UR4][R10.64+0x400], R21 ;  /* 0x000400150a009986 */ /* 0x0003ea000c101904 */
[----:B------:R-:W0:Y:S01]  /*08b0*/  @!P0 LDG.E R14, desc[UR4][R12.64+0x600] ;  /* 0x000600040c0e8981 */ /* 0x000e22000c1e1900 */
[----:B------:R-:W-:Y:S02]  /*08c0*/  ISETP.GE.AND P1, PT, R15, R6, PT ;  /* 0x000000060f00720c */ /* 0x000fe40003f26270 */
[----:B------:R-:W-:Y:S01]  /*08d0*/  IADD3 R15, PT, PT, R9, 0x300, RZ ;  /* 0x00000300090f7810 */ /* 0x000fe20007ffe0ff */
[----:B0-----:R-:W-:-:S05]  /*08e0*/  @!P0 FADD R19, R14, 1 ;  /* 0x3f8000000e138421 */ /* 0x001fca0000000000 */
[----:B------:R1:W-:Y:S05]  /*08f0*/  @!P0 STG.E desc[UR4][R10.64+0x600], R19 ;  /* 0x000600130a008986 */ /* 0x0003ea000c101904 */
[----:B------:R-:W2:Y:S01]  /*0900*/  @!P1 LDG.E R14, desc[UR4][R12.64+0x800] ;  /* 0x000800040c0e9981 */ /* 0x000ea2000c1e1900 */
[----:B------:R-:W-:Y:S01]  /*0910*/  ISETP.GE.AND P0, PT, R15, R6, PT ;  /* 0x000000060f00720c */ /* 0x000fe20003f06270 */
[----:B--2---:R-:W-:-:S05]  /*0920*/  @!P1 FADD R17, R14, 1 ;  /* 0x3f8000000e119421 */ /* 0x004fca0000000000 */
[----:B------:R1:W-:Y:S07]  /*0930*/  @!P1 STG.E desc[UR4][R10.64+0x800], R17 ;  /* 0x000800110a009986 */ /* 0x0003ee000c101904 */
[----:B------:R-:W2:Y:S01]  /*0940*/  @!P0 LDG.E R14, desc[UR4][R12.64+0xa00] ;  /* 0x000a00040c0e8981 */ /* 0x000ea2000c1e1900 */
[----:B------:R-:W-:Y:S01]  /*0950*/  IADD3 R9, PT, PT, R9, 0x380, RZ ;  /* 0x0000038009097810 */ /* 0x000fe20007ffe0ff */
[----:B------:R-:W-:Y:S01]  /*0960*/  VIADD R0, R0, 0x8 ;  /* 0x0000000800007836 */ /* 0x000fe20000000000 */
[----:B------:R-:W-:Y:S04]  /*0970*/  BSSY.RECONVERGENT B0, `(.L_x_17) ;  /* 0x0000009000007945 */ /* 0x000fe80003800200 */
[----:B------:R-:W-:Y:S01]  /*0980*/  ISETP.NE.AND P1, PT, R0, R8, PT ;  /* 0x000000080000720c */ /* 0x000fe20003f25270 */
[----:B--2---:R-:W-:-:S05]  /*0990*/  @!P0 FADD R15, R14, 1 ;  /* 0x3f8000000e0f8421 */ /* 0x004fca0000000000 */
[----:B------:R1:W-:Y:S01]  /*09a0*/  @!P0 STG.E desc[UR4][R10.64+0xa00], R15 ;  /* 0x000a000f0a008986 */ /* 0x0003e2000c101904 */
[----:B------:R-:W-:-:S13]  /*09b0*/  ISETP.GE.AND P0, PT, R9, R6, PT ;  /* 0x000000060900720c */ /* 0x000fda0003f06270 */
[----:B-1----:R-:W-:Y:S05]  /*09c0*/  @P0 BRA `(.L_x_18) ;  /* 0x00000000000c0947 */ /* 0x002fea0003800000 */
[----:B------:R-:W2:Y:S02]  /*09d0*/  LDG.E R12, desc[UR4][R12.64+0xc00] ;  /* 0x000c00040c0c7981 */ /* 0x000ea4000c1e1900 */
[----:B--2---:R-:W-:-:S05]  /*09e0*/  FADD R9, R12, 1 ;  /* 0x3f8000000c097421 */ /* 0x004fca0000000000 */
[----:B------:R0:W-:Y:S02]  /*09f0*/  STG.E desc[UR4][R10.64+0xc00], R9 ;  /* 0x000c00090a007986 */ /* 0x0001e4000c101904 */
.L_x_18:
[----:B------:R-:W-:Y:S05]  /*0a00*/  BSYNC.RECONVERGENT B0 ;  /* 0x0000000000007941 */ /* 0x000fea0003800200 */
.L_x_17:
[----:B------:R-:W-:Y:S05]  /*0a10*/  @P1 BRA `(.L_x_19) ;  /* 0xfffffffc00381947 */ /* 0x000fea000383ffff */
.L_x_4:
[----:B------:R-:W-:-:S13]  /*0a20*/  ISETP.NE.AND P0, PT, R18, RZ, PT ;  /* 0x000000ff1200720c */ /* 0x000fda0003f05270 */
[----:B------:R-:W-:Y:S05]  /*0a30*/  @!P0 EXIT ;  /* 0x000000000000894d */ /* 0x000fea0003800000 */
[----:B------:R-:W5:Y:S01]  /*0a40*/  LDC R0, c[0x0][0x388] ;  /* 0x0000e200ff007b82 */ /* 0x000f620000000800 */
[----:B------:R-:W-:Y:S02]  /*0a50*/  ISETP.GE.U32.AND P0, PT, R18, 0x4, PT ;  /* 0x000000041200780c */ /* 0x000fe40003f06070 */
[----:B-----5:R-:W-:-:S04]  /*0a60*/  LOP3.LUT R20, R0, 0x3, RZ, 0xc0, !PT ;  /* 0x0000000300147812 */ /* 0x020fc800078ec0ff */
[----:B------:R-:W-:-:S07]  /*0a70*/  ISETP.NE.AND P2, PT, R20, RZ, PT ;  /* 0x000000ff1400720c */ /* 0x000fce0003f45270 */
[----:B------:R-:W-:Y:S06]  /*0a80*/  @!P0 BRA `(.L_x_20) ;  /* 0x0000000000748947 */ /* 0x000fec0003800000 */
[----:B------:R-:W-:-:S04]  /*0a90*/  LEA R19, R8, R7, 0x7 ;  /* 0x0000000708137211 */ /* 0x000fc800078e38ff */
[----:B------:R-:W-:-:S13]  /*0aa0*/  ISETP.GE.AND P0, PT, R19, R6, PT ;  /* 0x000000061300720c */ /* 0x000fda0003f06270 */
[----:B0-----:R-:W-:-:S06]  /*0ab0*/  @!P0 IMAD.WIDE R10, R19, 0x4, R4 ;  /* 0x00000004130a8825 */ /* 0x001fcc00078e0204 */
[----:B------:R-:W5:Y:S01]  /*0ac0*/  @!P0 LDG.E R10, desc[UR4][R10.64] ;  /* 0x000000040a0a8981 */ /* 0x000f62000c1e1900 */
[C---:B------:R-:W-:Y:S01]  /*0ad0*/  IADD3 R17, PT, PT, R19.reuse, 0x80, RZ ;  /* 0x0000008013117810 */ /* 0x040fe20007ffe0ff */
[----:B-1234-:R-:W-:-:S03]  /*0ae0*/  @!P0 IMAD.WIDE R12, R19, 0x4, R2 ;  /* 0x00000004130c8825 */ /* 0x01efc600078e0202 */
[----:B------:R-:W-:-:S13]  /*0af0*/  ISETP.GE.AND P1, PT, R17, R6, PT ;  /* 0x000000061100720c */ /* 0x000fda0003f26270 */
[----:B------:R-:W-:-:S04]  /*0b00*/  @!P1 IMAD.WIDE R14, R17, 0x4, R4 ;  /* 0x00000004110e9825 */ /* 0x000fc800078e0204 */
[----:B-----5:R-:W-:-:S05]  /*0b10*/  @!P0 FADD R9, R10, 1 ;  /* 0x3f8000000a098421 */ /* 0x020fca0000000000 */
[----:B------:R0:W-:Y:S04]  /*0b20*/  @!P0 STG.E desc[UR4][R12.64], R9 ;  /* 0x000000090c008986 */ /* 0x0001e8000c101904 */
[----:B------:R-:W2:Y:S01]  /*0b30*/  @!P1 LDG.E R14, desc[UR4][R14.64] ;  /* 0x000000040e0e9981 */ /* 0x000ea2000c1e1900 */
[----:B------:R-:W-:Y:S02]  /*0b40*/  VIADD R23, R19, 0x100 ;  /* 0x0000010013177836 */ /* 0x000fe40000000000 */
[----:B------:R-:W-:-:S03]  /*0b50*/  @!P1 IMAD.WIDE R16, R17, 0x4, R2 ;  /* 0x0000000411109825 */ /* 0x000fc600078e0202 */
[----:B------:R-:W-:-:S13]  /*0b60*/  ISETP.GE.AND P0, PT, R23, R6, PT ;  /* 0x000000061700720c */ /* 0x000fda0003f06270 */
[----:B------:R-:W-:-:S04]  /*0b70*/  @!P0 IMAD.WIDE R10, R23, 0x4, R4 ;  /* 0x00000004170a8825 */ /* 0x000fc800078e0204 */
[----:B--2---:R-:W-:-:S05]  /*0b80*/  @!P1 FADD R21, R14, 1 ;  /* 0x3f8000000e159421 */ /* 0x004fca0000000000 */
[----:B------:R1:W-:Y:S04]  /*0b90*/  @!P1 STG.E desc[UR4][R16.64], R21 ;  /* 0x0000001510009986 */ /* 0x0003e8000c101904 */
[----:B------:R-:W2:Y:S01]  /*0ba0*/  @!P0 LDG.E R10, desc[UR4][R10.64] ;  /* 0x000000040a0a8981 */ /* 0x000ea2000c1e1900 */
[----:B------:R-:W-:Y:S01]  /*0bb0*/  IADD3 R19, PT, PT, R19, 0x180, RZ ;  /* 0x0000018013137810 */ /* 0x000fe20007ffe0ff */
[----:B0-----:R-:W-:-:S03]  /*0bc0*/  @!P0 IMAD.WIDE R12, R23, 0x4, R2 ;  /* 0x00000004170c8825 */ /* 0x001fc600078e0202 */
[----:B------:R-:W-:-:S13]  /*0bd0*/  ISETP.GE.AND P1, PT, R19, R6, PT ;  /* 0x000000061300720c */ /* 0x000fda0003f26270 */
[----:B------:R-:W-:-:S04]  /*0be0*/  @!P1 IMAD.WIDE R14, R19, 0x4, R4 ;  /* 0x00000004130e9825 */ /* 0x000fc800078e0204 */
[----:B--2---:R-:W-:-:S05]  /*0bf0*/  @!P0 FADD R9, R10, 1 ;  /* 0x3f8000000a098421 */ /* 0x004fca0000000000 */
[----:B------:R1:W-:Y:S04]  /*0c00*/  @!P0 STG.E desc[UR4][R12.64], R9 ;  /* 0x000000090c008986 */ /* 0x0003e8000c101904 */
[----:B------:R-:W2:Y:S01]  /*0c10*/  @!P1 LDG.E R14, desc[UR4][R14.64] ;  /* 0x000000040e0e9981 */ /* 0x000ea2000c1e1900 */
[----:B------:R-:W-:Y:S01]  /*0c20*/  @!P1 IMAD.WIDE R18, R19, 0x4, R2 ;  /* 0x0000000413129825 */ /* 0x000fe200078e0202 */
[----:B------:R-:W-:-:S03]  /*0c30*/  IADD3 R8, PT, PT, R8, 0x4, RZ ;  /* 0x0000000408087810 */ /* 0x000fc60007ffe0ff */
[----:B--2---:R-:W-:-:S05]  /*0c40*/  @!P1 FADD R23, R14, 1 ;  /* 0x3f8000000e179421 */ /* 0x004fca0000000000 */
[----:B------:R1:W-:Y:S02]  /*0c50*/  @!P1 STG.E desc[UR4][R18.64], R23 ;  /* 0x0000001712009986 */ /* 0x0003e4000c101904 */
.L_x_20:
[----:B------:R-:W-:Y:S05]  /*0c60*/  @!P2 EXIT ;  /* 0x000000000000a94d */ /* 0x000fea0003800000 */
[----:B------:R-:W-:Y:S02]  /*0c70*/  ISETP.NE.AND P0, PT, R20, 0x1, PT ;  /* 0x000000011400780c */ /* 0x000fe40003f05270 */
[----:B------:R-:W-:-:S04]  /*0c80*/  LOP3.LUT R0, R0, 0x1, RZ, 0xc0, !PT ;  /* 0x0000000100007812 */ /* 0x000fc800078ec0ff */
[----:B------:R-:W-:-:S07]  /*0c90*/  ISETP.NE.U32.AND P2, PT, R0, 0x1, PT ;  /* 0x000000010000780c */ /* 0x000fce0003f45070 */
[----:B------:R-:W-:Y:S06]  /*0ca0*/  @!P0 BRA `(.L_x_21) ;  /* 0x00000000003c8947 */ /* 0x000fec0003800000 */
[----:B01234-:R-:W-:-:S05]  /*0cb0*/  IMAD R13, R8, 0x80, R7 ;  /* 0x00000080080d7824 */ /* 0x01ffca00078e0207 */
[----:B------:R-:W-:-:S13]  /*0cc0*/  ISETP.GE.AND P0, PT, R13, R6, PT ;  /* 0x000000060d00720c */ /* 0x000fda0003f06270 */
[----:B------:R-:W-:-:S06]  /*0cd0*/  @!P0 IMAD.WIDE R10, R13, 0x4, R4 ;  /* 0x000000040d0a8825 */ /* 0x000fcc00078e0204 */
[----:B------:R-:W2:Y:S01]  /*0ce0*/  @!P0 LDG.E R10, desc[UR4][R10.64] ;  /* 0x000000040a0a8981 */ /* 0x000ea2000c1e1900 */
[C---:B------:R-:W-:Y:S01]  /*0cf0*/  IADD3 R17, PT, PT, R13.reuse, 0x80, RZ ;  /* 0x000000800d117810 */ /* 0x040fe20007ffe0ff */
[----:B------:R-:W-:-:S03]  /*0d00*/  @!P0 IMAD.WIDE R12, R13, 0x4, R2 ;  /* 0x000000040d0c8825 */ /* 0x000fc600078e0202 */
        /* <DEDUP_REMOVED lines=9> */
.L_x_21:
[----:B------:R-:W-:Y:S05]  /*0da0*/  @P2 EXIT ;  /* 0x000000000000294d */ /* 0x000fea0003800000 */
[----:B------:R-:W-:-:S05]  /*0db0*/  IMAD R7, R8, 0x80, R7 ;  /* 0x0000008008077824 */ /* 0x000fca00078e0207 */
[----:B------:R-:W-:-:S13]  /*0dc0*/  ISETP.GE.AND P0, PT, R7, R6, PT ;  /* 0x000000060700720c */ /* 0x000fda0003f06270 */
[----:B------:R-:W-:Y:S05]  /*0dd0*/  @P0 EXIT ;  /* 0x000000000000094d */ /* 0x000fea0003800000 */
[----:B------:R-:W-:-:S06]  /*0de0*/  IMAD.WIDE R4, R7, 0x4, R4 ;  /* 0x0000000407047825 */ /* 0x000fcc00078e0204 */
[----:B------:R-:W5:Y:S01]  /*0df0*/  LDG.E R4, desc[UR4][R4.64] ;  /* 0x0000000404047981 */ /* 0x000f62000c1e1900 */
[----:B------:R-:W-:-:S04]  /*0e00*/  IMAD.WIDE R2, R7, 0x4, R2 ;  /* 0x0000000407027825 */ /* 0x000fc800078e0202 */
[----:B-----5:R-:W-:-:S05]  /*0e10*/  FADD R7, R4, 1 ;  /* 0x3f80000004077421 */ /* 0x020fca0000000000 */
[----:B------:R-:W-:Y:S01]  /*0e20*/  STG.E desc[UR4][R2.64], R7 ;  /* 0x0000000702007986 */ /* 0x000fe2000c101904 */
[----:B------:R-:W-:Y:S05]  /*0e30*/  EXIT ;  /* 0x000000000000794d */ /* 0x000fea0003800000 */
.L_x_3:
[----:B------:R-:W-:-:S13]  /*0e40*/  ISETP.GE.AND P0, PT, R0, 0x1, PT ;  /* 0x000000010000780c */ /* 0x000fda0003f06270 */
[----:B------:R-:W-:Y:S05]  /*0e50*/  @!P0 EXIT ;  /* 0x000000000000894d */ /* 0x000fea0003800000 */
[C---:B------:R-:W-:Y:S01]  /*0e60*/  ISETP.GE.U32.AND P1, PT, R0.reuse, 0x10, PT ;  /* 0x000000100000780c */ /* 0x040fe20003f26070 */
[----:B------:R-:W-:Y:S01]  /*0e70*/  HFMA2 R6, -RZ, RZ, 0, 0 ;  /* 0x00000000ff067431 */ /* 0x000fe200000001ff */
[----:B------:R-:W-:-:S04]  /*0e80*/  LOP3.LUT R20, R0, 0xf, RZ, 0xc0, !PT ;  /* 0x0000000f00147812 */ /* 0x000fc800078ec0ff */
[----:B------:R-:W-:-:S07]  /*0e90*/  ISETP.NE.AND P0, PT, R20, RZ, PT ;  /* 0x000000ff1400720c */ /* 0x000fce0003f05270 */
[----:B------:R-:W-:Y:S06]  /*0ea0*/  @!P1 BRA `(.L_x_22) ;  /* 0x0000000400189947 */ /* 0x000fec0003800000 */
[C---:B------:R-:W-:Y:S01]  /*0eb0*/  IMAD.WIDE.U32 R14, R7.reuse, 0x4, RZ ;  /* 0x00000004070e7825 */ /* 0x040fe200078e00ff */
[----:B------:R-:W-:Y:S02]  /*0ec0*/  LOP3.LUT R6, R0, 0x7ffffff0, RZ, 0xc0, !PT ;  /* 0x7ffffff000067812 */ /* 0x000fe400078ec0ff */
[----:B------:R-:W-:Y:S02]  /*0ed0*/  IADD3 R12, PT, PT, R7, 0x480, RZ ;  /* 0x00000480070c7810 */ /* 0x000fe40007ffe0ff */
[----:B------:R-:W-:Y:S01]  /*0ee0*/  LOP3.LUT R13, R14, 0x1000, RZ, 0xfc, !PT ;  /* 0x000010000e0d7812 */ /* 0x000fe200078efcff */
[----:B------:R-:W-:-:S07]  /*0ef0*/  IMAD.MOV R14, RZ, RZ, -R6 ;  /* 0x000000ffff0e7224 */ /* 0x000fce00078e0a06 */
.L_x_23:
[----:B------:R-:W-:-:S04]  /*0f00*/  IADD3 R10, P1, PT, R13, R4, RZ ;  /* 0x000000040d0a7210 */ /* 0x000fc80007f3e0ff */
[----:B0-----:R-:W-:-:S05]  /*0f10*/  IADD3.X R11, PT, PT, R15, R5, RZ, P1, !PT ;  /* 0x000000050f0b7210 */ /* 0x001fca0000ffe4ff */
[----:B------:R-:W2:Y:S01]  /*0f20*/  LDG.E R16, desc[UR4][R10.64+-0x1000] ;  /* 0xfff000040a107981 */ /* 0x000ea2000c1e1900 */
[----:B------:R-:W-:-:S04]  /*0f30*/  IADD3 R8, P1, PT, R13, R2, RZ ;  /* 0x000000020d087210 */ /* 0x000fc80007f3e0ff */
[----:B------:R-:W-:Y:S01]  /*0f40*/  IADD3.X R9, PT, PT, R15, R3, RZ, P1, !PT ;  /* 0x000000030f097210 */ /* 0x000fe20000ffe4ff */
[----:B--2---:R-:W-:-:S05]  /*0f50*/  FADD R17, R16, 1 ;  /* 0x3f80000010117421 */ /* 0x004fca0000000000 */
[----:B------:R0:W-:Y:S04]  /*0f60*/  STG.E desc[UR4][R8.64+-0x1000], R17 ;  /* 0xfff0001108007986 */ /* 0x0001e8000c101904 */
[----:B------:R-:W2:Y:S02]  /*0f70*/  LDG.E R16, desc[UR4][R10.64+-0xe00] ;  /* 0xfff200040a107981 */ /* 0x000ea4000c1e1900 */
[----:B--2---:R-:W-:-:S05]  /*0f80*/  FADD R19, R16, 1 ;  /* 0x3f80000010137421 */ /* 0x004fca0000000000 */
[----:B------:R-:W-:Y:S04]  /*0f90*/  STG.E desc[UR4][R8.64+-0xe00], R19 ;  /* 0xfff2001308007986 */ /* 0x000fe8000c101904 */
[----:B------:R-:W2:Y:S02]  /*0fa0*/  LDG.E R16, desc[UR4][R10.64+-0xc00] ;  /* 0xfff400040a107981 */ /* 0x000ea4000c1e1900 */
[----:B--2---:R-:W-:-:S05]  /*0fb0*/  FADD R21, R16, 1 ;  /* 0x3f80000010157421 */ /* 0x004fca0000000000 */
[----:B------:R1:W-:Y:S04]  /*0fc0*/  STG.E desc[UR4][R8.64+-0xc00], R21 ;  /* 0xfff4001508007986 */ /* 0x0003e8000c101904 */
[----:B------:R-:W2:Y:S02]  /*0fd0*/  LDG.E R16, desc[UR4][R10.64+-0xa00] ;  /* 0xfff600040a107981 */ /* 0x000ea4000c1e1900 */
[----:B--2---:R-:W-:-:S05]  /*0fe0*/  FADD R23, R16, 1 ;  /* 0x3f80000010177421 */ /* 0x004fca0000000000 */
[----:B------:R2:W-:Y:S04]  /*0ff0*/  STG.E desc[UR4][R8.64+-0xa00], R23 ;  /* 0xfff6001708007986 */ /* 0x0005e8000c101904 */
[----:B------:R-:W0:Y:S02]  /*1000*/  LDG.E R16, desc[UR4][R10.64+-0x800] ;  /* 0xfff800040a107981 */ /* 0x000e24000c1e1900 */
[----:B0-----:R-:W-:-:S05]  /*1010*/  FADD R17, R16, 1 ;  /* 0x3f80000010117421 */ /* 0x001fca0000000000 */
[----:B------:R0:W-:Y:S04]  /*1020*/  STG.E desc[UR4][R8.64+-0x800], R17 ;  /* 0xfff8001108007986 */ /* 0x0001e8000c101904 */
[----:B------:R-:W3:Y:S02]  /*1030*/  LDG.E R16, desc[UR4][R10.64+-0x600] ;  /* 0xfffa00040a107981 */ /* 0x000ee4000c1e1900 */
[----:B---3--:R-:W-:-:S05]  /*1040*/  FADD R25, R16, 1 ;  /* 0x3f80000010197421 */ /* 0x008fca0000000000 */
[----:B------:R3:W-:Y:S04]  /*1050*/  STG.E desc[UR4][R8.64+-0x600], R25 ;  /* 0xfffa001908007986 */ /* 0x0007e8000c101904 */
[----:B------:R-:W1:Y:S02]  /*1060*/  LDG.E R16, desc[UR4][R10.64+-0x400] ;  /* 0xfffc00040a107981 */ /* 0x000e64000c1e1900 */
[----:B-1----:R-:W-:-:S05]  /*1070*/  FADD R21, R16, 1 ;  /* 0x3f80000010157421 */ /* 0x002fca0000000000 */
[----:B------:R1:W-:Y:S04]  /*1080*/  STG.E desc[UR4][R8.64+-0x400], R21 ;  /* 0xfffc001508007986 */ /* 0x0003e8000c101904 */
[----:B------:R-:W2:Y:S01]  /*1090*/  LDG.E R16, desc[UR4][R10.64+-0x200] ;  /* 0xfffe00040a107981 */ /* 0x000ea2000c1e1900 */
[----:B------:R-:W-:Y:S01]  /*10a0*/  MOV R19, 0x0 ;  /* 0x0000000000137802 */ /* 0x000fe20000000f00 */
[----:B------:R-:W-:Y:S02]  /*10b0*/  IMAD.MOV.U32 R18, RZ, RZ, 0x600 ;  /* 0x00000600ff127424 */ /* 0x000fe400078e00ff */
[----:B--2---:R-:W-:-:S05]  /*10c0*/  FADD R23, R16, 1 ;  /* 0x3f80000010177421 */ /* 0x004fca0000000000 */
[----:B------:R2:W-:Y:S04]  /*10d0*/  STG.E desc[UR4][R8.64+-0x200], R23 ;  /* 0xfffe001708007986 */ /* 0x0005e8000c101904 */
[----:B------:R-:W3:Y:S01]  /*10e0*/  LDG.E R22, desc[UR4][R10.64] ;  /* 0x000000040a167981 */ /* 0x000ee2000c1e1900 */
[----:B------:R-:W-:-:S03]  /*10f0*/  IMAD.WIDE R18, R12, 0x4, R18 ;  /* 0x000000040c127825 */ /* 0x000fc600078e0212 */
[----:B------:R-:W-:-:S04]  /*1100*/  IADD3 R16, P1, PT, R18, R4, RZ ;  /* 0x0000000412107210 */ /* 0x000fc80007f3e0ff */
[----:B0-----:R-:W-:Y:S01]  /*1110*/  IADD3.X R17, PT, PT, R19, R5, RZ, P1, !PT ;  /* 0x0000000513117210 */ /* 0x001fe20000ffe4ff */
[----:B---3--:R-:W-:-:S05]  /*1120*/  FADD R25, R22, 1 ;  /* 0x3f80000016197421 */ /* 0x008fca0000000000 */
[----:B------:R0:W-:Y:S04]  /*1130*/  STG.E desc[UR4][R8.64], R25 ;  /* 0x0000001908007986 */ /* 0x0001e8000c101904 */
[----:B-1----:R-:W3:Y:S01]  /*1140*/  LDG.E R21, desc[UR4][R16.64+-0x600] ;  /* 0xfffa000410157981 */ /* 0x002ee2000c1e1900 */
[----:B------:R-:W-:-:S05]  /*1150*/  IADD3 R18, P1, PT, R18, R2, RZ ;  /* 0x0000000212127210 */ /* 0x000fca0007f3e0ff */
[----:B------:R-:W-:Y:S02]  /*1160*/  IMAD.X R19, R19, 0x1, R3, P1 ;  /* 0x0000000113137824 */ /* 0x000fe400008e0603 */
[----:B---3--:R-:W-:-:S05]  /*1170*/  FADD R21, R21, 1 ;  /* 0x3f80000015157421 */ /* 0x008fca0000000000 */
[----:B------:R1:W-:Y:S04]  /*1180*/  STG.E desc[UR4][R18.64+-0x600], R21 ;  /* 0xfffa001512007986 */ /* 0x0003e8000c101904 */
[----:B------:R-:W3:Y:S02]  /*1190*/  LDG.E R10, desc[UR4][R16.64+-0x400] ;  /* 0xfffc0004100a7981 */ /* 0x000ee4000c1e1900 */
[----:B---3--:R-:W-:-:S05]  /*11a0*/  FADD R11, R10, 1 ;  /* 0x3f8000000a0b7421 */ /* 0x008fca0000000000 */
[----:B------:R3:W-:Y:S04]  /*11b0*/  STG.E desc[UR4][R18.64+-0x400], R11 ;  /* 0xfffc000b12007986 */ /* 0x0007e8000c101904 */
[----:B------:R-:W2:Y:S02]  /*11c0*/  LDG.E R10, desc[UR4][R16.64+-0x200] ;  /* 0xfffe0004100a7981 */ /* 0x000ea4000c1e1900 */
[----:B--2---:R-:W-:-:S05]  /*11d0*/  FADD R23, R10, 1 ;  /* 0x3f8000000a177421 */ /* 0x004fca0000000000 */
[----:B------:R2:W-:Y:S04]  /*11e0*/  STG.E desc[UR4][R18.64+-0x200], R23 ;  /* 0xfffe001712007986 */ /* 0x0005e8000c101904 */
[----:B0-----:R-:W4:Y:S02]  /*11f0*/  LDG.E R8, desc[UR4][R16.64] ;  /* 0x0000000410087981 */ /* 0x001f24000c1e1900 */
[----:B----4-:R-:W-:-:S05]  /*1200*/  FADD R9, R8, 1 ;  /* 0x3f80000008097421 */ /* 0x010fca0000000000 */
[----:B------:R0:W-:Y:S04]  /*1210*/  STG.E desc[UR4][R18.64], R9 ;  /* 0x0000000912007986 */ /* 0x0001e8000c101904 */
[----:B------:R-:W1:Y:S02]  /*1220*/  LDG.E R8, desc[UR4][R16.64+0x200] ;  /* 0x0002000410087981 */ /* 0x000e64000c1e1900 */
[----:B-1----:R-:W-:-:S05]  /*1230*/  FADD R21, R8, 1 ;  /* 0x3f80000008157421 */ /* 0x002fca0000000000 */
[----:B------:R0:W-:Y:S04]  /*1240*/  STG.E desc[UR4][R18.64+0x200], R21 ;  /* 0x0002001512007986 */ /* 0x0001e8000c101904 */
[----:B------:R-:W3:Y:S02]  /*1250*/  LDG.E R8, desc[UR4][R16.64+0x400] ;  /* 0x0004000410087981 */ /* 0x000ee4000c1e1900 */
[----:B---3--:R-:W-:-:S05]  /*1260*/  FADD R11, R8, 1 ;  /* 0x3f800000080b7421 */ /* 0x008fca0000000000 */
[----:B------:R0:W-:Y:S04]  /*1270*/  STG.E desc[UR4][R18.64+0x400], R11 ;  /* 0x0004000b12007986 */ /* 0x0001e8000c101904 */
[----:B------:R-:W2:Y:S01]  /*1280*/  LDG.E R8, desc[UR4][R16.64+0x600] ;  /* 0x0006000410087981 */ /* 0x000ea2000c1e1900 */
[----:B------:R-:W-:Y:S01]  /*1290*/  IADD3 R14, PT, PT, R14, 0x10, RZ ;  /* 0x000000100e0e7810 */ /* 0x000fe20007ffe0ff */
[----:B------:R-:W-:Y:S01]  /*12a0*/  VIADD R12, R12, 0x800 ;  /* 0x000008000c0c7836 */ /* 0x000fe20000000000 */
[----:B------:R-:W-:Y:S02]  /*12b0*/  IADD3 R13, P2, PT, R13, 0x2000, RZ ;  /* 0x000020000d0d7810 */ /* 0x000fe40007f5e0ff */
[----:B------:R-:W-:Y:S02]  /*12c0*/  ISETP.NE.AND P1, PT, R14, RZ, PT ;  /* 0x000000ff0e00720c */ /* 0x000fe40003f25270 */
[----:B------:R-:W-:Y:S01]  /*12d0*/  IADD3.X R15, PT, PT, RZ, R15, RZ, P2, !PT ;  /* 0x0000000fff0f7210 */ /* 0x000fe200017fe4ff */
[----:B--2---:R-:W-:-:S05]  /*12e0*/  FADD R23, R8, 1 ;  /* 0x3f80000008177421 */ /* 0x004fca0000000000 */
[----:B------:R0:W-:Y:S05]  /*12f0*/  STG.E desc[UR4][R18.64+0x600], R23 ;  /* 0x0006001712007986 */ /* 0x0001ea000c101904 */
[----:B------:R-:W-:Y:S05]  /*1300*/  @P1 BRA `(.L_x_23) ;  /* 0xfffffff800fc1947 */ /* 0x000fea000383ffff */
.L_x_22:
[----:B------:R-:W-:Y:S05]  /*1310*/  @!P0 EXIT ;  /* 0x000000000000894d */ /* 0x000fea0003800000 */
[----:B------:R-:W-:Y:S02]  /*1320*/  ISETP.GE.U32.AND P0, PT, R20, 0x8, PT ;  /* 0x000000081400780c */ /* 0x000fe40003f06070 */
[----:B------:R-:W-:-:S04]  /*1330*/  LOP3.LUT R14, R0, 0x7, RZ, 0xc0, !PT ;  /* 0x00000007000e7812 */ /* 0x000fc800078ec0ff */
[----:B------:R-:W-:-:S07]  /*1340*/  ISETP.NE.AND P1, PT, R14, RZ, PT ;  /* 0x000000ff0e00720c */ /* 0x000fce0003f25270 */
[----:B------:R-:W-:Y:S06]  /*1350*/  @!P0 BRA `(.L_x_24) ;  /* 0x0000000000708947 */ /* 0x000fec0003800000 */
[----:B0-----:R-:W-:-:S05]  /*1360*/  LEA R11, R6, R7, 0x7 ;  /* 0x00000007060b7211 */ /* 0x001fca00078e38ff */
[----:B------:R-:W-:-:S05]  /*1370*/  IMAD.WIDE R8, R11, 0x4, R4 ;  /* 0x000000040b087825 */ /* 0x000fca00078e0204 */
[----:B------:R-:W2:Y:S01]  /*1380*/  LDG.E R12, desc[UR4][R8.64] ;  /* 0x00000004080c7981 */ /* 0x000ea2000c1e1900 */
[----:B------:R-:W-:-:S04]  /*1390*/  IMAD.WIDE R10, R11, 0x4, R2 ;  /* 0x000000040b0a7825 */ /* 0x000fc800078e0202 */
[----:B--2---:R-:W-:-:S05]  /*13a0*/  FADD R13, R12, 1 ;  /* 0x3f8000000c0d7421 */ /* 0x004fca0000000000 */
[----:B------:R0:W-:Y:S04]  /*13b0*/  STG.E desc[UR4][R10.64], R13 ;  /* 0x0000000d0a007986 */ /* 0x0001e8000c101904 */
[----:B------:R-:W2:Y:S02]  /*13c0*/  LDG.E R12, desc[UR4][R8.64+0x200] ;  /* 0x00020004080c7981 */ /* 0x000ea4000c1e1900 */
[----:B--2---:R-:W-:-:S05]  /*13d0*/  FADD R15, R12, 1 ;  /* 0x3f8000000c0f7421 */ /* 0x004fca0000000000 */
[----:B------:R1:W-:Y:S04]  /*13e0*/  STG.E desc[UR4][R10.64+0x200], R15 ;  /* 0x0002000f0a007986 */ /* 0x0003e8000c101904 */
[----:B------:R-:W2:Y:S02]  /*13f0*/  LDG.E R12, desc[UR4][R8.64+0x400] ;  /* 0x00040004080c7981 */ /* 0x000ea4000c1e1900 */
[----:B--2---:R-:W-:-:S05]  /*1400*/  FADD R17, R12, 1 ;  /* 0x3f8000000c117421 */ /* 0x004fca0000000000 */
[----:B------:R2:W-:Y:S04]  /*1410*/  STG.E desc[UR4][R10.64+0x400], R17 ;  /* 0x000400110a007986 */ /* 0x0005e8000c101904 */
[----:B------:R-:W3:Y:S02]  /*1420*/  LDG.E R12, desc[UR4][R8.64+0x600] ;  /* 0x00060004080c7981 */ /* 0x000ee4000c1e1900 */
[----:B---3--:R-:W-:-:S05]  /*1430*/  FADD R19, R12, 1 ;  /* 0x3f8000000c137421 */ /* 0x008fca0000000000 */
[----:B------:R3:W-:Y:S04]  /*1440*/  STG.E desc[UR4][R10.64+0x600], R19 ;  /* 0x000600130a007986 */ /* 0x0007e8000c101904 */
[----:B------:R-:W0:Y:S02]  /*1450*/  LDG.E R12, desc[UR4][R8.64+0x800] ;  /* 0x00080004080c7981 */ /* 0x000e24000c1e1900 */
[----:B0-----:R-:W-:-:S05]  /*1460*/  FADD R13, R12, 1 ;  /* 0x3f8000000c0d7421 */ /* 0x001fca0000000000 */
[----:B------:R4:W-:Y:S04]  /*1470*/  STG.E desc[UR4][R10.64+0x800], R13 ;  /* 0x0008000d0a007986 */ /* 0x0009e8000c101904 */
[----:B------:R-:W1:Y:S02]  /*1480*/  LDG.E R12, desc[UR4][R8.64+0xa00] ;  /* 0x000a0004080c7981 */ /* 0x000e64000c1e1900 */
[----:B-1----:R-:W-:-:S05]  /*1490*/  FADD R15, R12, 1 ;  /* 0x3f8000000c0f7421 */ /* 0x002fca0000000000 */
[----:B------:R4:W-:Y:S04]  /*14a0*/  STG.E desc[UR4][R10.64+0xa00], R15 ;  /* 0x000a000f0a007986 */ /* 0x0009e8000c101904 */
[----:B------:R-:W2:Y:S02]  /*14b0*/  LDG.E R12, desc[UR4][R8.64+0xc00] ;  /* 0x000c0004080c7981 */ /* 0x000ea4000c1e1900 */
[----:B--2---:R-:W-:-:S05]  /*14c0*/  FADD R17, R12, 1 ;  /* 0x3f8000000c117421 */ /* 0x004fca0000000000 */
[----:B------:R4:W-:Y:S04]  /*14d0*/  STG.E desc[UR4][R10.64+0xc00], R17 ;  /* 0x000c00110a007986 */ /* 0x0009e8000c101904 */
[----:B------:R-:W3:Y:S01]  /*14e0*/  LDG.E R12, desc[UR4][R8.64+0xe00] ;  /* 0x000e0004080c7981 */ /* 0x000ee2000c1e1900 */
[----:B------:R-:W-:Y:S01]  /*14f0*/  IADD3 R6, PT, PT, R6, 0x8, RZ ;  /* 0x0000000806067810 */ /* 0x000fe20007ffe0ff */
[----:B---3--:R-:W-:-:S05]  /*1500*/  FADD R19, R12, 1 ;  /* 0x3f8000000c137421 */ /* 0x008fca0000000000 */
[----:B------:R4:W-:Y:S02]  /*1510*/  STG.E desc[UR4][R10.64+0xe00], R19 ;  /* 0x000e00130a007986 */ /* 0x0009e4000c101904 */
.L_x_24:
[----:B------:R-:W-:Y:S05]  /*1520*/  @!P1 EXIT ;  /* 0x000000000000994d */ /* 0x000fea0003800000 */
[----:B------:R-:W-:Y:S02]  /*1530*/  ISETP.GE.U32.AND P0, PT, R14, 0x4, PT ;  /* 0x000000040e00780c */ /* 0x000fe40003f06070 */
[----:B------:R-:W-:-:S04]  /*1540*/  LOP3.LUT R12, R0, 0x3, RZ, 0xc0, !PT ;  /* 0x00000003000c7812 */ /* 0x000fc800078ec0ff */
[----:B------:R-:W-:-:S07]  /*1550*/  ISETP.NE.AND P1, PT, R12, RZ, PT ;  /* 0x000000ff0c00720c */ /* 0x000fce0003f25270 */
[----:B------:R-:W-:Y:S06]  /*1560*/  @!P0 BRA `(.L_x_25) ;  /* 0x0000000000408947 */ /* 0x000fec0003800000 */
[----:B0-----:R-:W-:-:S04]  /*1570*/  IMAD R9, R6, 0x80, R7 ;  /* 0x0000008006097824 */ /* 0x001fc800078e0207 */
[----:B----4-:R-:W-:-:S05]  /*1580*/  IMAD.WIDE R10, R9, 0x4, R4 ;  /* 0x00000004090a7825 */ /* 0x010fca00078e0204 */
        /* <DEDUP_REMOVED lines=10> */
[----:B------:R-:W2:Y:S01]  /*1630*/  LDG.E R0, desc[UR4][R10.64+0x600] ;  /* 0x000600040a007981 */ /* 0x000ea2000c1e1900 */
[----:B------:R-:W-:Y:S01]  /*1640*/  IADD3 R6, PT, PT, R6, 0x4, RZ ;  /* 0x0000000406067810 */ /* 0x000fe20007ffe0ff */
[----:B--2---:R-:W-:-:S05]  /*1650*/  FADD R19, R0, 1 ;  /* 0x3f80000000137421 */ /* 0x004fca0000000000 */
[----:B------:R1:W-:Y:S02]  /*1660*/  STG.E desc[UR4][R8.64+0x600], R19 ;  /* 0x0006001308007986 */ /* 0x0003e4000c101904 */
.L_x_25:
[----:B------:R-:W-:Y:S05]  /*1670*/  @!P1 EXIT ;  /* 0x000000000000994d */ /* 0x000fea0003800000 */
[----:B0---4-:R-:W-:Y:S01]  /*1680*/  LEA R11, R6, R7, 0x7 ;  /* 0x00000007060b7211 */ /* 0x011fe200078e38ff */
[----:B------:R-:W-:-:S07]  /*1690*/  IMAD.MOV R0, RZ, RZ, -R12 ;  /* 0x000000ffff007224 */ /* 0x000fce00078e0a0c */
.L_x_26:
[----:B-1----:R-:W-:-:S06]  /*16a0*/  IMAD.WIDE R8, R11, 0x4, R4 ;  /* 0x000000040b087825 */ /* 0x002fcc00078e0204 */
[----:B------:R-:W2:Y:S01]  /*16b0*/  LDG.E R8, desc[UR4][R8.64] ;  /* 0x0000000408087981 */ /* 0x000ea2000c1e1900 */
[----:B------:R-:W-:Y:S01]  /*16c0*/  IADD3 R0, PT, PT, R0, 0x1, RZ ;  /* 0x0000000100007810 */ /* 0x000fe20007ffe0ff */
[----:B0-----:R-:W-:-:S03]  /*16d0*/  IMAD.WIDE R6, R11, 0x4, R2 ;  /* 0x000000040b067825 */ /* 0x001fc600078e0202 */
[----:B------:R-:W-:Y:S01]  /*16e0*/  ISETP.NE.AND P0, PT, R0, RZ, PT ;  /* 0x000000ff0000720c */ /* 0x000fe20003f05270 */
[----:B--2---:R-:W-:-:S05]  /*16f0*/  FADD R13, R8, 1 ;  /* 0x3f800000080d7421 */ /* 0x004fca0000000000 */
[----:B------:R0:W-:Y:S07]  /*1700*/  STG.E desc[UR4][R6.64], R13 ;  /* 0x0000000d06007986 */ /* 0x0001ee000c101904 */
[----:B------:R-:W-:Y:S05]  /*1710*/  @!P0 EXIT ;  /* 0x000000000000894d */ /* 0x000fea0003800000 */
[----:B------:R-:W-:Y:S01]  /*1720*/  IADD3 R11, PT, PT, R11, 0x80, RZ ;  /* 0x000000800b0b7810 */ /* 0x000fe20007ffe0ff */
[----:B------:R-:W-:Y:S06]  /*1730*/  BRA `(.L_x_26) ;  /* 0xfffffffc00d87947 */ /* 0x000fec000383ffff */
.L_x_27:
[----:B------:R-:W-:-:S00]  /*1740*/  BRA `(.L_x_27) ;  /* 0xfffffffc00fc7947 */ /* 0x000fc0000383ffff */
[----:B------:R-:W-:-:S00]  /*1750*/  NOP ;  /* 0x0000000000007918 */ /* 0x000fc00000000000 */
        /* <DEDUP_REMOVED lines=10> */
.L_x_89:


//--------------------- .text._ZN3cub18CUB_300001_SM_10006detail9transform16transform_kernelINS2_10policy_hubILb1EN4cuda3std3__45tupleIJN6thrust24THRUST_300001_SM_1000_NS6detail15normal_iteratorINSA_10device_ptrIfEEEEEEEE10policy1000Ei19stepLeftEdgeFunctorSF_JPfEEEvT0_iT1_T2_DpNS2_10kernel_argIT3_EE --------------------------
	.section	.text._ZN3cub18CUB_300001_SM_10006detail9transform16transform_kernelINS2_10policy_hubILb1EN4cuda3std3__45tupleIJN6thrust24THRUST_300001_SM_1000_NS6detail15normal_iteratorINSA_10device_ptrIfEEEEEEEE10policy1000Ei19stepLeftEdgeFunctorSF_JPfEEEvT0_iT1_T2_DpNS2_10kernel_argIT3_EE,"ax",@progbits
	.align	128
        .global         _ZN3cub18CUB_300001_SM_10006detail9transform16transform_kernelINS2_10policy_hubILb1EN4cuda3std3__45tupleIJN6thrust24THRUST_300001_SM_1000_NS6detail15normal_iteratorINSA_10device_ptrIfEEEEEEEE10policy1000Ei19stepLeftEdgeFunctorSF_JPfEEEvT0_iT1_T2_DpNS2_10kernel_argIT3_EE
        .type           _ZN3cub18CUB_300001_SM_10006detail9transform16transform_kernelINS2_10policy_hubILb1EN4cuda3std3__45tupleIJN6thrust24THRUST_300001_SM_1000_NS6detail15normal_iteratorINSA_10device_ptrIfEEEEEEEE10policy1000Ei19stepLeftEdgeFunctorSF_JPfEEEvT0_iT1_T2_DpNS2_10kernel_argIT3_EE,@function
        .size           _ZN3cub18CUB_300001_SM_10006detail9transform16transform_kernelINS2_10policy_hubILb1EN4cuda3std3__45tupleIJN6thrust24THRUST_300001_SM_1000_NS6detail15normal_iteratorINSA_10device_ptrIfEEEEEEEE10policy1000Ei19stepLeftEdgeFunctorSF_JPfEEEvT0_iT1_T2_DpNS2_10kernel_argIT3_EE,(.L_x_90 - _ZN3cub18CUB_300001_SM_10006detail9transform16transform_kernelINS2_10policy_hubILb1EN4cuda3std3__45tupleIJN6thrust24THRUST_300001_SM_1000_NS6detail15normal_iteratorINSA_10device_ptrIfEEEEEEEE10policy1000Ei19stepLeftEdgeFunctorSF_JPfEEEvT0_iT1_T2_DpNS2_10kernel_argIT3_EE)
        .other          _ZN3cub18CUB_300001_SM_10006detail9transform16transform_kernelINS2_10policy_hubILb1EN4cuda3std3__45tupleIJN6thrust24THRUST_300001_SM_1000_NS6detail15normal_iteratorINSA_10device_ptrIfEEEEEEEE10policy1000Ei19stepLeftEdgeFunctorSF_JPfEEEvT0_iT1_T2_DpNS2_10kernel_argIT3_EE,@"STO_CUDA_ENTRY STV_DEFAULT"
_ZN3cub18CUB_300001_SM_10006detail9transform16transform_kernelINS2_10policy_hubILb1EN4cuda3std3__45tupleIJN6thrust24THRUST_300001_SM_1000_NS6detail15normal_iteratorINSA_10device_ptrIfEEEEEEEE10policy1000Ei19stepLeftEdgeFunctorSF_JPfEEEvT0_iT1_T2_DpNS2_10kernel_argIT3_EE:
.text._ZN3cub18CUB_300001_SM_10006detail9transform16transform_kernelINS2_10policy_hubILb1EN4cuda3std3__45tupleIJN6thrust24THRUST_300001_SM_1000_NS6detail15normal_iteratorINSA_10device_ptrIfEEEEEEEE10policy1000Ei19stepLeftEdgeFunctorSF_JPfEEEvT0_iT1_T2_DpNS2_10kernel_argIT3_EE:
[----:B------:R-:W-:Y:S08]  /*0000*/  LDC R1, c[0x0][0x37c] ;  /* 0x0000df00ff017b82 */ /* 0x000ff00000000800 */
[----:B------:R-:W0:Y:S01]  /*0010*/  LDC.64 R8, c[0x0][0x380] ;  /* 0x0000e000ff087b82 */ /* 0x000e220000000a00 */
[----:B------:R-:W1:Y:S01]  /*0020*/  S2R R0, SR_TID.X ;  /* 0x0000000000007919 */ /* 0x000e620000002100 */
[----:B------:R-:W2:Y:S01]  /*0030*/  LDCU.64 UR6, c[0x0][0x358] ;  /* 0x00006b00ff0677ac */ /* 0x000ea20008000a00 */
[----:B------:R-:W-:Y:S05]  /*0040*/  BSSY.RECONVERGENT B0, `(.L_x_28) ;  /* 0x0000016000007945 */ /* 0x000fea0003800200 */
[----:B------:R-:W3:Y:S08]  /*0050*/  S2UR UR4, SR_CTAID.X ;  /* 0x00000000000479c3 */ /* 0x000ef00000002500 */
[----:B------:R-:W4:Y:S01]  /*0060*/  LDC.64 R2, c[0x0][0x398] ;  /* 0x0000e600ff027b82 */ /* 0x000f220000000a00 */
[----:B0-----:R-:W-:-:S07]  /*0070*/  SHF.L.U32 R7, R9, 0x7, RZ ;  /* 0x0000000709077819 */ /* 0x001fce00000006ff */
[----:B------:R-:W0:Y:S01]  /*0080*/  LDC.64 R4, c[0x0][0x390] ;  /* 0x0000e400ff047b82 */ /* 0x000e220000000a00 */
[----:B---3--:R-:W-:Y:S01]  /*0090*/  IMAD R13, R7, UR4, RZ ;  /* 0x00000004070d7c24 */ /* 0x008fe2000f8e02ff */
[----:B-1----:R-:W-:-:S04]  /*00a0*/  SHF.L.U32 R15, R0, 0x7, RZ ;  /* 0x00000007000f7819 */ /* 0x002fc800000006ff */
[----:B------:R-:W-:-:S04]  /*00b0*/  IADD3 R8, PT, PT, -R13, R8, RZ ;  /* 0x000000080d087210 */ /* 0x000fc80007ffe1ff */
[CC--:B------:R-:W-:Y:S02]  /*00c0*/  VIMNMX R6, PT, PT, R7.reuse, R8.reuse, PT ;  /* 0x0000000807067248 */ /* 0x0c0fe40003fe0100 */
[----:B------:R-:W-:Y:S02]  /*00d0*/  ISETP.GT.AND P0, PT, R7, R8, PT ;  /* 0x000000080700720c */ /* 0x000fe40003f04270 */
[----:B------:R-:W-:-:S04]  /*00e0*/  SHF.L.U32 R12, R6, 0x2, RZ ;  /* 0x00000002060c7819 */ /* 0x000fc800000006ff */
[----:B------:R-:W-:-:S13]  /*00f0*/  ISETP.GE.AND P1, PT, R15, R12, PT ;  /* 0x0000000c0f00720c */ /* 0x000fda0003f26270 */
[----:B--2-4-:R-:W-:Y:S05]  /*0100*/  @P1 BRA `(.L_x_29) ;  /* 0x0000000000241947 */ /* 0x014fea0003800000 */
[----:B------:R-:W1:Y:S02]  /*0110*/  LDC.64 R10, c[0x0][0x398] ;  /* 0x0000e600ff0a7b82 */ /* 0x000e640000000a00 */
[----:B-1----:R-:W-:-:S04]  /*0120*/  IMAD.WIDE.U32 R10, R0, 0x80, R10 ;  /* 0x00000080000a7825 */ /* 0x002fc800078e000a */
[----:B------:R-:W-:-:S07]  /*0130*/  IMAD.WIDE R10, R13, 0x4, R10 ;  /* 0x000000040d0a7825 */ /* 0x000fce00078e020a */
.L_x_30:
[----:B------:R-:W-:Y:S01]  /*0140*/  VIADD R15, R15, 0x4000 ;  /* 0x000040000f0f7836 */ /* 0x000fe20000000000 */
[----:B------:R1:W-:Y:S04]  /*0150*/  CCTL.E.PF2 [R10] ;  /* 0x000000000a00798f */ /* 0x0003e80000800100 */
[----:B------:R-:W-:Y:S02]  /*0160*/  ISETP.GE.AND P1, PT, R15, R12, PT ;  /* 0x0000000c0f00720c */ /* 0x000fe40003f26270 */
[----:B-1----:R-:W-:-:S04]  /*0170*/  IADD3 R10, P2, PT, R10, 0x4000, RZ ;  /* 0x000040000a0a7810 */ /* 0x002fc80007f5e0ff */
[----:B------:R-:W-:-:S07]  /*0180*/  IADD3.X R11, PT, PT, RZ, R11, RZ, P2, !PT ;  /* 0x0000000bff0b7210 */ /* 0x000fce00017fe4ff */
[----:B------:R-:W-:Y:S05]  /*0190*/  @!P1 BRA `(.L_x_30) ;  /* 0xfffffffc00e89947 */ /* 0x000fea000383ffff */
.L_x_29:
[----:B------:R-:W-:Y:S05]  /*01a0*/  BSYNC.RECONVERGENT B0 ;  /* 0x0000000000007941 */ /* 0x000fea0003800200 */
.L_x_28:
[----:B------:R-:W-:-:S04]  /*01b0*/  IMAD.WIDE R2, R13, 0x4, R2 ;  /* 0x000000040d027825 */ /* 0x000fc800078e0202 */
[----:B0-----:R-:W-:Y:S01]  /*01c0*/  IMAD.WIDE R4, R13, 0x4, R4 ;  /* 0x000000040d047825 */ /* 0x001fe200078e0204 */
[----:B------:R-:W-:Y:S06]  /*01d0*/  @P0 BRA `(.L_x_31) ;  /* 0x0000000800440947 */ /* 0x000fec0003800000 */
        /* <DEDUP_REMOVED lines=10> */
[----:B------:R-:W-:Y:S02]  /*0280*/  LOP3.LUT R13, R14, 0x1000, RZ, 0xfc, !PT ;  /* 0x000010000e0d7812 */ /* 0x000fe400078efcff */
[----:B------:R-:W-:-:S07]  /*0290*/  IADD3 R12, PT, PT, -R7, RZ, RZ ;  /* 0x000000ff070c7210 */ /* 0x000fce0007ffe1ff */
.L_x_33:
[----:B------:R-:W-:-:S05]  /*02a0*/  IADD3 R10, P1, PT, R2, R13, RZ ;  /* 0x0000000d020a7210 */ /* 0x000fca0007f3e0ff */
[----:B0-----:R-:W-:-:S05]  /*02b0*/  IMAD.X R11, R3, 0x1, R15, P1 ;  /* 0x00000001030b7824 */ /* 0x001fca00008e060f */
        /* <DEDUP_REMOVED lines=24> */
[----:B------:R-:W-:Y:S01]  /*0440*/  HFMA2 R19, -RZ, RZ, 0, 0 ;  /* 0x00000000ff137431 */ /* 0x000fe200000001ff */
[----:B------:R-:W-:Y:S01]  /*0450*/  MOV R18, 0x600 ;  /* 0x0000060000127802 */ /* 0x000fe20000000f00 */
        /* <DEDUP_REMOVED lines=8> */
[----:B------:R-:W1:Y:S01]  /*04e0*/  LDG.E R14, desc[UR6][R16.64+-0x600] ;  /* 0xfffa0006100e7981 */ /* 0x000e62000c1e1900 */
[----:B------:R-:W-:-:S05]  /*04f0*/  IADD3 R18, P1, PT, R4, R18, RZ ;  /* 0x0000001204127210 */ /* 0x000fca0007f3e0ff */
[----:B------:R-:W-:Y:S02]  /*0500*/  IMAD.X R19, R5, 0x1, R19, P1 ;  /* 0x0000000105137824 */ /* 0x000fe400008e0613 */
[----:B-1----:R-:W-:-:S05]  /*0510*/  FADD R21, R14, 1 ;  /* 0x3f8000000e157421 */ /* 0x002fca0000000000 */
        /* <DEDUP_REMOVED lines=17> */
[----:B------:R-:W-:Y:S02]  /*0630*/  IADD3 R12, PT, PT, R12, 0x10, RZ ;  /* 0x000000100c0c7810 */ /* 0x000fe40007ffe0ff */
[----:B------:R-:W-:Y:S02]  /*0640*/  IADD3 R13, P2, PT, R13, 0x2000, RZ ;  /* 0x000020000d0d7810 */ /* 0x000fe40007f5e0ff */
[----:B------:R-:W-:Y:S02]  /*0650*/  ISETP.NE.AND P1, PT, R12, RZ, PT ;  /* 0x000000ff0c00720c */ /* 0x000fe40003f25270 */
[----:B------:R-:W-:-:S02]  /*0660*/  IADD3.X R15, PT, PT, RZ, R15, RZ, P2, !PT ;  /* 0x0000000fff0f7210 */ /* 0x000fc400017fe4ff */
[----:B------:R-:W-:Y:S01]  /*0670*/  IADD3 R6, PT, PT, R6, 0x800, RZ ;  /* 0x0000080006067810 */ /* 0x000fe20007ffe0ff */
[----:B--2---:R-:W-:-:S05]  /*0680*/  FADD R23, R8, 1 ;  /* 0x3f80000008177421 */ /* 0x004fca0000000000 */
[----:B------:R0:W-:Y:S03]  /*0690*/  STG.E desc[UR6][R18.64+0x600], R23 ;  /* 0x0006001712007986 */ /* 0x0001e6000c101906 */
[----:B------:R-:W-:Y:S05]  /*06a0*/  @P1 BRA `(.L_x_33) ;  /* 0xfffffff800fc1947 */ /* 0x000fea000383ffff */
.L_x_32:
[----:B------:R-:W-:Y:S05]  /*06b0*/  @!P0 EXIT ;  /* 0x000000000000894d */ /* 0x000fea0003800000 */
[----:B------:R-:W1:Y:S01]  /*06c0*/  LDCU UR4, c[0x0][0x384] ;  /* 0x00007080ff0477ac */ /* 0x000e620008000800 */
[----:B------:R-:W-:Y:S01]  /*06d0*/  ISETP.GE.U32.AND P0, PT, R20, 0x8, PT ;  /* 0x000000081400780c */ /* 0x000fe20003f06070 */
[----:B-1----:R-:W-:-:S06]  /*06e0*/  ULOP3.LUT UR5, UR4, 0x7, URZ, 0xc0, !UPT ;  /* 0x0000000704057892 */ /* 0x002fcc000f8ec0ff */
[----:B------:R-:W-:-:S06]  /*06f0*/  ISETP.NE.AND P1, PT, RZ, UR5, PT ;  /* 0x00000005ff007c0c */ /* 0x000fcc000bf25270 */
[----:B------:R-:W-:Y:S07]  /*0700*/  @!P0 BRA `(.L_x_34) ;  /* 0x0000000000708947 */ /* 0x000fee0003800000 */
        /* <DEDUP_REMOVED lines=25> */
[----:B------:R-:W-:Y:S02]  /*08a0*/  VIADD R7, R7, 0x8 ;  /* 0x0000000807077836 */ /* 0x000fe40000000000 */
[----:B---3--:R-:W-:-:S05]  /*08b0*/  FADD R19, R6, 1 ;  /* 0x3f80000006137421 */ /* 0x008fca0000000000 */
[----:B------:R4:W-:Y:S02]  /*08c0*/  STG.E desc[UR6][R10.64+0xe00], R19 ;  /* 0x000e00130a007986 */ /* 0x0009e4000c101906 */
.L_x_34:
[----:B------:R-:W-:Y:S05]  /*08d0*/  @!P1 EXIT ;  /* 0x000000000000994d */ /* 0x000fea0003800000 */
[----:B------:R-:W-:Y:S02]  /*08e0*/  UISETP.GE.U32.AND UP0, UPT, UR5, 0x4, UPT ;  /* 0x000000040500788c */ /* 0x000fe4000bf06070 */
[----:B------:R-:W-:-:S06]  /*08f0*/  ULOP3.LUT UR4, UR4, 0x3, URZ, 0xc0, !UPT ;  /* 0x0000000304047892 */ /* 0x000fcc000f8ec0ff */
[----:B------:R-:W-:Y:S01]  /*0900*/  ISETP.NE.AND P0, PT, RZ, UR4, PT ;  /* 0x00000004ff007c0c */ /* 0x000fe2000bf05270 */
[----:B------:R-:W-:-:S12]  /*0910*/  BRA.U !UP0, `(.L_x_35) ;  /* 0x0000000108407547 */ /* 0x000fd8000b800000 */
[----:B0---4-:R-:W-:-:S05]  /*0920*/  LEA R11, R7, R0, 0x7 ;  /* 0x00000000070b7211 */ /* 0x011fca00078e38ff */
        /* <DEDUP_REMOVED lines=15> */
.L_x_35:
[----:B------:R-:W-:Y:S05]  /*0a20*/  @!P0 EXIT ;  /* 0x000000000000894d */ /* 0x000fea0003800000 */
[----:B01--4-:R-:W-:Y:S01]  /*0a30*/  LEA R11, R7, R0, 0x7 ;  /* 0x00000000070b7211 */ /* 0x013fe200078e38ff */
[----:B------:R-:W-:-:S12]  /*0a40*/  UIADD3 UR4, UPT, UPT, -UR4, URZ, URZ ;  /* 0x000000ff04047290 */ /* 0x000fd8000fffe1ff */
.L_x_36:
[----:B------:R-:W-:-:S06]  /*0a50*/  IMAD.WIDE R8, R11, 0x4, R2 ;  /* 0x000000040b087825 */ /* 0x000fcc00078e0202 */
[----:B------:R-:W2:Y:S01]  /*0a60*/  LDG.E R8, desc[UR6][R8.64] ;  /* 0x0000000608087981 */ /* 0x000ea2000c1e1900 */
[C---:B0-----:R-:W-:Y:S01]  /*0a70*/  IMAD.WIDE R6, R11.reuse, 0x4, R4 ;  /* 0x000000040b067825 */ /* 0x041fe200078e0204 */
[----:B------:R-:W-:Y:S01]  /*0a80*/  UIADD3 UR4, UPT, UPT, UR4, 0x1, URZ ;  /* 0x0000000104047890 */ /* 0x000fe2000fffe0ff */
[----:B------:R-:W-:-:S03]  /*0a90*/  IADD3 R11, PT, PT, R11, 0x80, RZ ;  /* 0x000000800b0b7810 */ /* 0x000fc60007ffe0ff */
[----:B------:R-:W-:Y:S01]  /*0aa0*/  UISETP.NE.AND UP0, UPT, UR4, URZ, UPT ;  /* 0x000000ff0400728c */ /* 0x000fe2000bf05270 */
[----:B--2---:R-:W-:-:S05]  /*0ab0*/  FADD R13, R8, 1 ;  /* 0x3f800000080d7421 */ /* 0x004fca0000000000 */
[----:B------:R0:W-:Y:S03]  /*0ac0*/  STG.E desc[UR6][R6.64], R13 ;  /* 0x0000000d06007986 */ /* 0x0001e6000c101906 */
[----:B------:R-:W-:Y:S05]  /*0ad0*/  BRA.U UP0, `(.L_x_36) ;  /* 0xfffffffd00dc7547 */ /* 0x000fea000b83ffff */
[----:B------:R-:W-:Y:S05]  /*0ae0*/  EXIT ;  /* 0x000000000000794d */ /* 0x000fea0003800000 */
.L_x_31:
[----:B------:R-:W-:-:S13]  /*0af0*/  ISETP.GE.AND P0, PT, R9, 0x1, PT ;  /* 0x000000010900780c */ /* 0x000fda0003f06270 */
[----:B------:R-:W-:Y:S05]  /*0b00*/  @!P0 EXIT ;  /* 0x000000000000894d */ /* 0x000fea0003800000 */
[C---:B------:R-:W-:Y:S01]  /*0b10*/  ISETP.GE.U32.AND P0, PT, R9.reuse, 0x8, PT ;  /* 0x000000080900780c */ /* 0x040fe20003f06070 */
[----:B------:R-:W-:Y:S01]  /*0b20*/  IMAD.MOV.U32 R7, RZ, RZ, RZ ;  /* 0x000000ffff077224 */ /* 0x000fe200078e00ff */
[----:B------:R-:W-:-:S11]  /*0b30*/  LOP3.LUT R20, R9, 0x7, RZ, 0xc0, !PT ;  /* 0x0000000709147812 */ /* 0x000fd600078ec0ff */
[----:B------:R-:W-:Y:S05]  /*0b40*/  @!P0 BRA `(.L_x_37) ;  /* 0x0000000000d08947 */ /* 0x000fea0003800000 */
[----:B------:R-:W-:Y:S02]  /*0b50*/  LOP3.LUT R7, R9, 0x7ffffff8, RZ, 0xc0, !PT ;  /* 0x7ffffff809077812 */ /* 0x000fe400078ec0ff */
[----:B------:R-:W-:-:S07]  /*0b60*/  MOV R12, RZ ;  /* 0x000000ff000c7202 */ /* 0x000fce0000000f00 */
.L_x_40:
[----:B0-----:R-:W-:-:S04]  /*0b70*/  LEA R13, R12, R0, 0x7 ;  /* 0x000000000c0d7211 */ /* 0x001fc800078e38ff */
        /* <DEDUP_REMOVED lines=10> */
[----:B------:R-:W-:Y:S01]  /*0c20*/  IADD3 R21, PT, PT, R13, 0x100, RZ ;  /* 0x000001000d157810 */ /* 0x000fe20007ffe0ff */
[----:B------:R-:W-:-:S03]  /*0c30*/  IMAD.WIDE R10, R11, 0x4, R4 ;  /* 0x000000040b0a7825 */ /* 0x000fc600078e0204 */
[----:B------:R-:W-:Y:S01]  /*0c40*/  ISETP.GE.AND P0, PT, R21, R6, PT ;  /* 0x000000061500720c */ /* 0x000fe20003f06270 */
[----:B------:R-:W-:Y:S02]  /*0c50*/  VIADD R21, R13, 0x180 ;  /* 0x000001800d157836 */ /* 0x000fe40000000000 */
[----:B--2---:R-:W-:-:S05]  /*0c60*/  @!P1 FADD R15, R18, 1 ;  /* 0x3f800000120f9421 */ /* 0x004fca0000000000 */
[----:B------:R1:W-:Y:S05]  /*0c70*/  @!P1 STG.E desc[UR6][R10.64], R15 ;  /* 0x0000000f0a009986 */ /* 0x0003ea000c101906 */
[----:B------:R-:W2:Y:S01]  /*0c80*/  @!P0 LDG.E R14, desc[UR6][R8.64+0x200] ;  /* 0x00020006080e8981 */ /* 0x000ea2000c1e1900 */
[----:B------:R-:W-:Y:S02]  /*0c90*/  ISETP.GE.AND P1, PT, R21, R6, PT ;  /* 0x000000061500720c */ /* 0x000fe40003f26270 */
[----:B0-----:R-:W-:Y:S01]  /*0ca0*/  IADD3 R17, PT, PT, R13, 0x200, RZ ;  /* 0x000002000d117810 */ /* 0x001fe20007ffe0ff */
[----:B--2---:R-:W-:-:S05]  /*0cb0*/  @!P0 FADD R21, R14, 1 ;  /* 0x3f8000000e158421 */ /* 0x004fca0000000000 */
[----:B------:R-:W-:Y:S05]  /*0cc0*/  @!P0 STG.E desc[UR6][R10.64+0x200], R21 ;  /* 0x000200150a008986 */ /* 0x000fea000c101906 */
[----:B------:R-:W2:Y:S01]  /*0cd0*/  @!P1 LDG.E R14, desc[UR6][R8.64+0x400] ;  /* 0x00040006080e9981 */ /* 0x000ea2000c1e1900 */
[----:B------:R-:W-:Y:S02]  /*0ce0*/  ISETP.GE.AND P0, PT, R17, R6, PT ;  /* 0x000000061100720c */ /* 0x000fe40003f06270 */
[----:B-1----:R-:W-:Y:S01]  /*0cf0*/  IADD3 R15, PT, PT, R13, 0x280, RZ ;  /* 0x000002800d0f7810 */ /* 0x002fe20007ffe0ff */
[----:B--2---:R-:W-:-:S05]  /*0d00*/  @!P1 FADD R17, R14, 1 ;  /* 0x3f8000000e119421 */ /* 0x004fca0000000000 */
[----:B------:R0:W-:Y:S05]  /*0d10*/  @!P1 STG.E desc[UR6][R10.64+0x400], R17 ;  /* 0x000400110a009986 */ /* 0x0001ea000c101906 */
[----:B------:R-:W2:Y:S01]  /*0d20*/  @!P0 LDG.E R14, desc[UR6][R8.64+0x600] ;  /* 0x00060006080e8981 */ /* 0x000ea2000c1e1900 */
[----:B------:R-:W-:Y:S02]  /*0d30*/  ISETP.GE.AND P1, PT, R15, R6, PT ;  /* 0x000000060f00720c */ /* 0x000fe40003f26270 */
[----:B------:R-:W-:Y:S01]  /*0d40*/  IADD3 R19, PT, PT, R13, 0x300, RZ ;  /* 0x000003000d137810 */ /* 0x000fe20007ffe0ff */
[----:B--2---:R-:W-:-:S05]  /*0d50*/  @!P0 FADD R15, R14, 1 ;  /* 0x3f8000000e0f8421 */ /* 0x004fca0000000000 */
[----:B------:R1:W-:Y:S05]  /*0d60*/  @!P0 STG.E desc[UR6][R10.64+0x600], R15 ;  /* 0x0006000f0a008986 */ /* 0x0003ea000c101906 */
[----:B------:R-:W2:Y:S01]  /*0d70*/  @!P1 LDG.E R14, desc[UR6][R8.64+0x800] ;  /* 0x00080006080e9981 */ /* 0x000ea2000c1e1900 */
[----:B------:R-:W-:Y:S01]  /*0d80*/  ISETP.GE.AND P0, PT, R19, R6, PT ;  /* 0x000000061300720c */ /* 0x000fe20003f06270 */
[----:B--2---:R-:W-:-:S05]  /*0d90*/  @!P1 FADD R19, R14, 1 ;  /* 0x3f8000000e139421 */ /* 0x004fca0000000000 */
[----:B------:R1:W-:Y:S07]  /*0da0*/  @!P1 STG.E desc[UR6][R10.64+0x800], R19 ;  /* 0x000800130a009986 */ /* 0x0003ee000c101906 */
[----:B------:R-:W0:Y:S01]  /*0db0*/  @!P0 LDG.E R14, desc[UR6][R8.64+0xa00] ;  /* 0x000a0006080e8981 */ /* 0x000e22000c1e1900 */
[----:B------:R-:W-:Y:S01]  /*0dc0*/  IADD3 R13, PT, PT, R13, 0x380, RZ ;  /* 0x000003800d0d7810 */ /* 0x000fe20007ffe0ff */
[----:B------:R-:W-:Y:S01]  /*0dd0*/  VIADD R12, R12, 0x8 ;  /* 0x000000080c0c7836 */ /* 0x000fe20000000000 */
[----:B------:R-:W-:Y:S04]  /*0de0*/  BSSY.RECONVERGENT B0, `(.L_x_38) ;  /* 0x0000009000007945 */ /* 0x000fe80003800200 */
[----:B------:R-:W-:Y:S01]  /*0df0*/  ISETP.NE.AND P1, PT, R12, R7, PT ;  /* 0x000000070c00720c */ /* 0x000fe20003f25270 */
[----:B0-----:R-:W-:-:S05]  /*0e00*/  @!P0 FADD R17, R14, 1 ;  /* 0x3f8000000e118421 */ /* 0x001fca0000000000 */
[----:B------:R1:W-:Y:S01]  /*0e10*/  @!P0 STG.E desc[UR6][R10.64+0xa00], R17 ;  /* 0x000a00110a008986 */ /* 0x0003e2000c101906 */
[----:B------:R-:W-:-:S13]  /*0e20*/  ISETP.GE.AND P0, PT, R13, R6, PT ;  /* 0x000000060d00720c */ /* 0x000fda0003f06270 */
[----:B-1----:R-:W-:Y:S05]  /*0e30*/  @P0 BRA `(.L_x_39) ;  /* 0x00000000000c0947 */ /* 0x002fea0003800000 */
[----:B------:R-:W2:Y:S02]  /*0e40*/  LDG.E R8, desc[UR6][R8.64+0xc00] ;  /* 0x000c000608087981 */ /* 0x000ea4000c1e1900 */
[----:B--2---:R-:W-:-:S05]  /*0e50*/  FADD R13, R8, 1 ;  /* 0x3f800000080d7421 */ /* 0x004fca0000000000 */
[----:B------:R0:W-:Y:S02]  /*0e60*/  STG.E desc[UR6][R10.64+0xc00], R13 ;  /* 0x000c000d0a007986 */ /* 0x0001e4000c101906 */
.L_x_39:
[----:B------:R-:W-:Y:S05]  /*0e70*/  BSYNC.RECONVERGENT B0 ;  /* 0x0000000000007941 */ /* 0x000fea0003800200 */
.L_x_38:
[----:B------:R-:W-:Y:S05]  /*0e80*/  @P1 BRA `(.L_x_40) ;  /* 0xfffffffc00381947 */ /* 0x000fea000383ffff */
.L_x_37:
[----:B------:R-:W-:-:S13]  /*0e90*/  ISETP.NE.AND P0, PT, R20, RZ, PT ;  /* 0x000000ff1400720c */ /* 0x000fda0003f05270 */
[----:B------:R-:W-:Y:S05]  /*0ea0*/  @!P0 EXIT ;  /* 0x000000000000894d */ /* 0x000fea0003800000 */
[----:B------:R-:W1:Y:S01]  /*0eb0*/  LDC R8, c[0x0][0x384] ;  /* 0x0000e100ff087b82 */ /* 0x000e620000000800 */
[----:B------:R-:W-:Y:S02]  /*0ec0*/  ISETP.GE.U32.AND P1, PT, R20, 0x4, PT ;  /* 0x000000041400780c */ /* 0x000fe40003f26070 */
[----:B-1----:R-:W-:-:S04]  /*0ed0*/  LOP3.LUT R21, R8, 0x3, RZ, 0xc0, !PT ;  /* 0x0000000308157812 */ /* 0x002fc800078ec0ff */
[----:B------:R-:W-:-:S07]  /*0ee0*/  ISETP.NE.AND P0, PT, R21, RZ, PT ;  /* 0x000000ff1500720c */ /* 0x000fce0003f05270 */
[----:B------:R-:W-:Y:S06]  /*0ef0*/  @!P1 BRA `(.L_x_41) ;  /* 0x0000000000749947 */ /* 0x000fec0003800000 */
[----:B------:R-:W-:-:S04]  /*0f00*/  LEA R19, R7, R0, 0x7 ;  /* 0x0000000007137211 */ /* 0x000fc800078e38ff */
[----:B------:R-:W-:-:S13]  /*0f10*/  ISETP.GE.AND P2, PT, R19, R6, PT ;  /* 0x000000061300720c */ /* 0x000fda0003f46270 */
[----:B0-----:R-:W-:-:S06]  /*0f20*/  @!P2 IMAD.WIDE R10, R19, 0x4, R2 ;  /* 0x00000004130aa825 */ /* 0x001fcc00078e0202 */
        /* <DEDUP_REMOVED lines=8> */
[----:B------:R-:W-:Y:S01]  /*0fb0*/  IADD3 R25, PT, PT, R19, 0x100, RZ ;  /* 0x0000010013197810 */ /* 0x000fe20007ffe0ff */
        /* <DEDUP_REMOVED lines=13> */
[----:B------:R-:W-:-:S04]  /*1090*/  @!P1 IMAD.WIDE R18, R19, 0x4, R4 ;  /* 0x0000000413129825 */ /* 0x000fc800078e0204 */
[----:B------:R-:W-:Y:S02]  /*10a0*/  VIADD R7, R7, 0x4 ;  /* 0x0000000407077836 */ /* 0x000fe40000000000 */
[----:B--2---:R-:W-:-:S05]  /*10b0*/  @!P1 FADD R25, R14, 1 ;  /* 0x3f8000000e199421 */ /* 0x004fca0000000000 */
[----:B------:R1:W-:Y:S02]  /*10c0*/  @!P1 STG.E desc[UR6][R18.64], R25 ;  /* 0x0000001912009986 */ /* 0x0003e4000c101906 */
.L_x_41:
[----:B------:R-:W-:Y:S05]  /*10d0*/  @!P0 EXIT ;  /* 0x000000000000894d */ /* 0x000fea0003800000 */
[----:B------:R-:W-:Y:S02]  /*10e0*/  ISETP.NE.AND P1, PT, R21, 0x1, PT ;  /* 0x000000011500780c */ /* 0x000fe40003f25270 */
[----:B------:R-:W-:-:S04]  /*10f0*/  LOP3.LUT R8, R8, 0x1, RZ, 0xc0, !PT ;  /* 0x0000000108087812 */ /* 0x000fc800078ec0ff */
[----:B------:R-:W-:-:S07]  /*1100*/  ISETP.NE.U32.AND P0, PT, R8, 0x1, PT ;  /* 0x000000010800780c */ /* 0x000fce0003f05070 */
[----:B------:R-:W-:Y:S06]  /*1110*/  @!P1 BRA `(.L_x_42) ;  /* 0x00000000003c9947 */ /* 0x000fec0003800000 */
[----:B0-----:R-:W-:-:S04]  /*1120*/  LEA R11, R7, R0, 0x7 ;  /* 0x00000000070b7211 */ /* 0x001fc800078e38ff */
[----:B------:R-:W-:-:S13]  /*1130*/  ISETP.GE.AND P1, PT, R11, R6, PT ;  /* 0x000000060b00720c */ /* 0x000fda0003f26270 */
[----:B-1----:R-:W-:-:S06]  /*1140*/  @!P1 IMAD.WIDE R8, R11, 0x4, R2 ;  /* 0x000000040b089825 */ /* 0x002fcc00078e0202 */
[----:B------:R-:W2:Y:S01]  /*1150*/  @!P1 LDG.E R8, desc[UR6][R8.64] ;  /* 0x0000000608089981 */ /* 0x000ea2000c1e1900 */
[C---:B------:R-:W-:Y:S01]  /*1160*/  IADD3 R15, PT, PT, R11.reuse, 0x80, RZ ;  /* 0x000000800b0f7810 */ /* 0x040fe20007ffe0ff */
[----:B------:R-:W-:-:S03]  /*1170*/  @!P1 IMAD.WIDE R10, R11, 0x4, R4 ;  /* 0x000000040b0a9825 */ /* 0x000fc600078e0204 */
[----:B------:R-:W-:-:S13]  /*1180*/  ISETP.GE.AND P2, PT, R15, R6, PT ;  /* 0x000000060f00720c */ /* 0x000fda0003f46270 */
[----:B------:R-:W-:-:S04]  /*1190*/  @!P2 IMAD.WIDE R12, R15, 0x4, R2 ;  /* 0x000000040f0ca825 */ /* 0x000fc800078e0202 */
[----:B--2---:R-:W-:-:S05]  /*11a0*/  @!P1 FADD R17, R8, 1 ;  /* 0x3f80000008119421 */ /* 0x004fca0000000000 */
[----:B------:R2:W-:Y:S04]  /*11b0*/  @!P1 STG.E desc[UR6][R10.64], R17 ;  /* 0x000000110a009986 */ /* 0x0005e8000c101906 */
[----:B------:R-:W3:Y:S01]  /*11c0*/  @!P2 LDG.E R12, desc[UR6][R12.64] ;  /* 0x000000060c0ca981 */ /* 0x000ee2000c1e1900 */
[----:B------:R-:W-:Y:S01]  /*11d0*/  @!P2 IMAD.WIDE R14, R15, 0x4, R4 ;  /* 0x000000040f0ea825 */ /* 0x000fe200078e0204 */
[----:B------:R-:W-:-:S03]  /*11e0*/  IADD3 R7, PT, PT, R7, 0x2, RZ ;  /* 0x0000000207077810 */ /* 0x000fc60007ffe0ff */
[----:B---3--:R-:W-:-:S05]  /*11f0*/  @!P2 FADD R19, R12, 1 ;  /* 0x3f8000000c13a421 */ /* 0x008fca0000000000 */
[----:B------:R2:W-:Y:S02]  /*1200*/  @!P2 STG.E desc[UR6][R14.64], R19 ;  /* 0x000000130e00a986 */ /* 0x0005e4000c101906 */
.L_x_42:
[----:B------:R-:W-:Y:S05]  /*1210*/  @P0 EXIT ;  /* 0x000000000000094d */ /* 0x000fea0003800000 */
[----:B------:R-:W-:-:S04]  /*1220*/  LEA R7, R7, R0, 0x7 ;  /* 0x0000000007077211 */ /* 0x000fc800078e38ff */
[----:B------:R-:W-:-:S13]  /*1230*/  ISETP.GE.AND P0, PT, R7, R6, PT ;  /* 0x000000060700720c */ /* 0x000fda0003f06270 */
[----:B------:R-:W-:Y:S05]  /*1240*/  @P0 EXIT ;  /* 0x000000000000094d */ /* 0x000fea0003800000 */
[----:B------:R-:W-:-:S06]  /*1250*/  IMAD.WIDE R2, R7, 0x4, R2 ;  /* 0x0000000407027825 */ /* 0x000fcc00078e0202 */
[----:B------:R-:W3:Y:S01]  /*1260*/  LDG.E R2, desc[UR6][R2.64] ;  /* 0x0000000602027981 */ /* 0x000ee2000c1e1900 */
[----:B------:R-:W-:-:S04]  /*1270*/  IMAD.WIDE R4, R7, 0x4, R4 ;  /* 0x0000000407047825 */ /* 0x000fc800078e0204 */
[----:B---3--:R-:W-:-:S05]  /*1280*/  FADD R7, R2, 1 ;  /* 0x3f80000002077421 */ /* 0x008fca0000000000 */
[----:B------:R-:W-:Y:S01]  /*1290*/  STG.E desc[UR6][R4.64], R7 ;  /* 0x0000000704007986 */ /* 0x000fe2000c101906 */
[----:B------:R-:W-:Y:S05]  /*12a0*/  EXIT ;  /* 0x000000000000794d */ /* 0x000fea0003800000 */
.L_x_43:
        /* <DEDUP_REMOVED lines=13> */
.L_x_90:


//--------------------- .text._ZN3cub18CUB_300001_SM_10006detail9transform16transform_kernelINS2_10policy_hubILb1EN4cuda3std3__45tupleIJN6thrust24THRUST_300001_SM_1000_NS12zip_iteratorINS8_IJNSA_6detail15normal_iteratorINSA_10device_ptrIfEEEESG_EEEEEEEEE10policy1000El11stepFunctorSG_JSI_EEEvT0_iT1_T2_DpNS2_10kernel_argIT3_EE --------------------------
	.section	.text._ZN3cub18CUB_300001_SM_10006detail9transform16transform_kernelINS2_10policy_hubILb1EN4cuda3std3__45tupleIJN6thrust24THRUST_300001_SM_1000_NS12zip_iteratorINS8_IJNSA_6detail15normal_iteratorINSA_10device_ptrIfEEEESG_EEEEEEEEE10policy1000El11stepFunctorSG_JSI_EEEvT0_iT1_T2_DpNS2_10kernel_argIT3_EE,"ax",@progbits
	.align	128
        .global         _ZN3cub18CUB_300001_SM_10006detail9transform16transform_kernelINS2_10policy_hubILb1EN4cuda3std3__45tupleIJN6thrust24THRUST_300001_SM_1000_NS12zip_iteratorINS8_IJNSA_6detail15normal_iteratorINSA_10device_ptrIfEEEESG_EEEEEEEEE10policy1000El11stepFunctorSG_JSI_EEEvT0_iT1_T2_DpNS2_10kernel_argIT3_EE
        .type           _ZN3cub18CUB_300001_SM_10006detail9transform16transform_kernelINS2_10policy_hubILb1EN4cuda3std3__45tupleIJN6thrust24THRUST_300001_SM_1000_NS12zip_iteratorINS8_IJNSA_6detail15normal_iteratorINSA_10device_ptrIfEEEESG_EEEEEEEEE10policy1000El11stepFunctorSG_JSI_EEEvT0_iT1_T2_DpNS2_10kernel_argIT3_EE,@function
        .size           _ZN3cub18CUB_300001_SM_10006detail9transform16transform_kernelINS2_10policy_hubILb1EN4cuda3std3__45tupleIJN6thrust24THRUST_300001_SM_1000_NS12zip_iteratorINS8_IJNSA_6detail15normal_iteratorINSA_10device_ptrIfEEEESG_EEEEEEEEE10policy1000El11stepFunctorSG_JSI_EEEvT0_iT1_T2_DpNS2_10kernel_argIT3_EE,(.L_x_91 - _ZN3cub18CUB_300001_SM_10006detail9transform16transform_kernelINS2_10policy_hubILb1EN4cuda3std3__45tupleIJN6thrust24THRUST_300001_SM_1000_NS12zip_iteratorINS8_IJNSA_6detail15normal_iteratorINSA_10device_ptrIfEEEESG_EEEEEEEEE10policy1000El11stepFunctorSG_JSI_EEEvT0_iT1_T2_DpNS2_10kernel_argIT3_EE)
        .other          _ZN3cub18CUB_300001_SM_10006detail9transform16transform_kernelINS2_10policy_hubILb1EN4cuda3std3__45tupleIJN6thrust24THRUST_300001_SM_1000_NS12zip_iteratorINS8_IJNSA_6detail15normal_iteratorINSA_10device_ptrIfEEEESG_EEEEEEEEE10policy1000El11stepFunctorSG_JSI_EEEvT0_iT1_T2_DpNS2_10kernel_argIT3_EE,@"STO_CUDA_ENTRY STV_DEFAULT"
_ZN3cub18CUB_300001_SM_10006detail9transform16transform_kernelINS2_10policy_hubILb1EN4cuda3std3__45tupleIJN6thrust24THRUST_300001_SM_1000_NS12zip_iteratorINS8_IJNSA_6detail15normal_iteratorINSA_10device_ptrIfEEEESG_EEEEEEEEE10policy1000El11stepFunctorSG_JSI_EEEvT0_iT1_T2_DpNS2_10kernel_argIT3_EE:
.text._ZN3cub18CUB_300001_SM_10006detail9transform16transform_kernelINS2_10policy_hubILb1EN4cuda3std3__45tupleIJN6thrust24THRUST_300001_SM_1000_NS12zip_iteratorINS8_IJNSA_6detail15normal_iteratorINSA_10device_ptrIfEEEESG_EEEEEEEEE10policy1000El11stepFunctorSG_JSI_EEEvT0_iT1_T2_DpNS2_10kernel_argIT3_EE:
[----:B------:R-:W-:Y:S01]  /*0000*/  LDC R1, c[0x0][0x37c] ;  /* 0x0000df00ff017b82 */ /* 0x000fe20000000800 */
[----:B------:R-:W0:Y:S07]  /*0010*/  LDCU UR12, c[0x0][0x388] ;  /* 0x00007100ff0c77ac */ /* 0x000e2e0008000800 */
[----:B------:R-:W1:Y:S01]  /*0020*/  S2UR UR18, SR_CTAID.X ;  /* 0x00000000001279c3 */ /* 0x000e620000002500 */
[----:B------:R-:W2:Y:S01]  /*0030*/  LDCU.64 UR14, c[0x0][0x380] ;  /* 0x00007000ff0e77ac */ /* 0x000ea20008000a00 */
[----:B------:R-:W3:Y:S01]  /*0040*/  LDCU.128 UR4, c[0x0][0x390] ;  /* 0x00007200ff0477ac */ /* 0x000ee20008000c00 */
[----:B------:R-:W4:Y:S01]  /*0050*/  LDCU.64 UR16, c[0x0][0x3a0] ;  /* 0x00007400ff1077ac */ /* 0x000f220008000a00 */
[----:B0-----:R-:W-:-:S04]  /*0060*/  USHF.L.U32 UR13, UR12, 0x7, URZ ;  /* 0x000000070c0d7899 */ /* 0x001fc800080006ff */
[----:B------:R-:W-:Y:S02]  /*0070*/  USHF.R.S32.HI UR19, URZ, 0x1f, UR13 ;  /* 0x0000001fff137899 */ /* 0x000fe4000801140d */
[----:B-1----:R-:W-:Y:S02]  /*0080*/  UIMAD.WIDE.U32 UR8, UR13, UR18, URZ ;  /* 0x000000120d0872a5 */ /* 0x002fe4000f8e00ff */
[----:B------:R-:W-:Y:S02]  /*0090*/  UIMAD UR11, UR19, UR18, URZ ;  /* 0x00000012130b72a4 */ /* 0x000fe4000f8e02ff */
[----:B--2---:R-:W-:Y:S02]  /*00a0*/  UIADD3 UR10, UP0, UPT, -UR8, UR14, URZ ;  /* 0x0000000e080a7290 */ /* 0x004fe4000ff1e1ff */
[----:B------:R-:W-:Y:S02]  /*00b0*/  UIADD3 UR9, UPT, UPT, UR9, UR11, URZ ;  /* 0x0000000b09097290 */ /* 0x000fe4000fffe0ff */
[----:B------:R-:W-:-:S02]  /*00c0*/  USHF.L.U32 UR20, UR8, 0x2, URZ ;  /* 0x0000000208147899 */ /* 0x000fc400080006ff */
[----:B------:R-:W-:Y:S02]  /*00d0*/  UIADD3.X UR11, UPT, UPT, ~UR9, UR15, URZ, UP0, !UPT ;  /* 0x0000000f090b7290 */ /* 0x000fe400087fe5ff */
[----:B------:R-:W-:Y:S02]  /*00e0*/  UISETP.LT.U32.AND UP0, UPT, UR10, UR13, UPT ;  /* 0x0000000d0a00728c */ /* 0x000fe4000bf01070 */
[----:B------:R-:W-:Y:S02]  /*00f0*/  USHF.L.U64.HI UR9, UR8, 0x2, UR9 ;  /* 0x0000000208097899 */ /* 0x000fe40008010209 */
[----:B------:R-:W-:Y:S02]  /*0100*/  UISETP.LT.AND.EX UP0, UPT, UR11, UR19, UPT, UP0 ;  /* 0x000000130b00728c */ /* 0x000fe4000bf01300 */
[----:B---3--:R-:W-:Y:S02]  /*0110*/  UIADD3 UR21, UP1, UPT, UR20, UR6, URZ ;  /* 0x0000000614157290 */ /* 0x008fe4000ff3e0ff */
[----:B------:R-:W-:-:S02]  /*0120*/  USEL UR8, UR10, UR13, UP0 ;  /* 0x0000000d0a087287 */ /* 0x000fc40008000000 */
[----:B----4-:R-:W-:Y:S02]  /*0130*/  UIADD3 UR22, UP2, UPT, UR20, UR16, URZ ;  /* 0x0000001014167290 */ /* 0x010fe4000ff5e0ff */
[----:B------:R-:W-:Y:S01]  /*0140*/  UISETP.NE.AND UP0, UPT, UR13, UR8, UPT ;  /* 0x000000080d00728c */ /* 0x000fe2000bf05270 */
[----:B------:R-:W-:Y:S01]  /*0150*/  MOV R4, UR21 ;  /* 0x0000001500047c02 */ /* 0x000fe20008000f00 */
[----:B------:R-:W-:Y:S02]  /*0160*/  UIADD3 UR23, UP3, UPT, UR20, UR4, URZ ;  /* 0x0000000414177290 */ /* 0x000fe4000ff7e0ff */
[----:B------:R-:W-:Y:S01]  /*0170*/  UIADD3.X UR11, UPT, UPT, UR9, UR7, URZ, UP1, !UPT ;  /* 0x00000007090b7290 */ /* 0x000fe20008ffe4ff */
[----:B------:R-:W-:Y:S01]  /*0180*/  MOV R6, UR22 ;  /* 0x0000001600067c02 */ /* 0x000fe20008000f00 */
[----:B------:R-:W-:Y:S02]  /*0190*/  UIADD3.X UR19, UPT, UPT, UR9, UR17, URZ, UP2, !UPT ;  /* 0x0000001109137290 */ /* 0x000fe400097fe4ff */
[----:B------:R-:W-:Y:S01]  /*01a0*/  UIADD3.X UR21, UPT, UPT, UR9, UR5, URZ, UP3, !UPT ;  /* 0x0000000509157290 */ /* 0x000fe20009ffe4ff */
[----:B------:R-:W-:Y:S01]  /*01b0*/  MOV R2, UR23 ;  /* 0x0000001700027c02 */ /* 0x000fe20008000f00 */
[----:B------:R-:W0:Y:S01]  /*01c0*/  LDCU.64 UR14, c[0x0][0x358] ;  /* 0x00006b00ff0e77ac */ /* 0x000e220008000a00 */
[----:B------:R-:W-:-:S02]  /*01d0*/  MOV R5, UR11 ;  /* 0x0000000b00057c02 */ /* 0x000fc40008000f00 */
[----:B------:R-:W-:Y:S02]  /*01e0*/  MOV R7, UR19 ;  /* 0x0000001300077c02 */ /* 0x000fe40008000f00 */
[----:B------:R-:W-:Y:S01]  /*01f0*/  MOV R3, UR21 ;  /* 0x0000001500037c02 */ /* 0x000fe20008000f00 */
[----:B------:R-:W-:Y:S06]  /*0200*/  BRA.U !UP0, `(.L_x_44) ;  /* 0x0000000d08dc7547 */ /* 0x000fec000b800000 */
[----:B------:R-:W-:-:S06]  /*0210*/  UISETP.GE.AND UP0, UPT, UR12, 0x1, UPT ;  /* 0x000000010c00788c */ /* 0x000fcc000bf06270 */
[----:B------:R-:W-:-:S13]  /*0220*/  PLOP3.LUT P0, PT, PT, PT, UP0, 0x80, 0x8 ;  /* 0x000000000008781c */ /* 0x000fda0003f0f008 */
[----:B0-----:R-:W-:Y:S05]  /*0230*/  @!P0 EXIT ;  /* 0x000000000000894d */ /* 0x001fea0003800000 */
[----:B------:R-:W0:Y:S01]  /*0240*/  S2R R9, SR_TID.X ;  /* 0x0000000000097919 */ /* 0x000e220000002100 */
[----:B------:R-:W-:Y:S01]  /*0250*/  UISETP.GE.U32.AND UP0, UPT, UR12, 0x8, UPT ;  /* 0x000000080c00788c */ /* 0x000fe2000bf06070 */
[----:B------:R-:W-:Y:S01]  /*0260*/  HFMA2 R0, -RZ, RZ, 0, 0 ;  /* 0x00000000ff007431 */ /* 0x000fe200000001ff */
[----:B------:R-:W-:-:S07]  /*0270*/  ULOP3.LUT UR5, UR12, 0x7, URZ, 0xc0, !UPT ;  /* 0x000000070c057892 */ /* 0x000fce000f8ec0ff */
[----:B------:R-:W-:Y:S05]  /*0280*/  BRA.U !UP0, `(.L_x_45) ;  /* 0x0000000908607547 */ /* 0x000fea000b800000 */
[----:B0-----:R-:W-:-:S13]  /*0290*/  ISETP.GE.AND P1, PT, R9, UR8, PT ;  /* 0x0000000809007c0c */ /* 0x001fda000bf26270 */
[----:B------:R-:W-:-:S04]  /*02a0*/  @!P1 IMAD.WIDE.U32 R14, R9, 0x4, R4 ;  /* 0x00000004090e9825 */ /* 0x000fc800078e0004 */
[C---:B------:R-:W-:Y:S02]  /*02b0*/  @!P1 IMAD.WIDE.U32 R16, R9.reuse, 0x4, R6 ;  /* 0x0000000409109825 */ /* 0x040fe400078e0006 */
[----:B------:R-:W2:Y:S04]  /*02c0*/  @!P1 LDG.E R14, desc[UR14][R14.64] ;  /* 0x0000000e0e0e9981 */ /* 0x000ea8000c1e1900 */
[----:B------:R-:W2:Y:S01]  /*02d0*/  @!P1 LDG.E R17, desc[UR14][R16.64] ;  /* 0x0000000e10119981 */ /* 0x000ea2000c1e1900 */
[C---:B------:R-:W-:Y:S01]  /*02e0*/  IADD3 R23, PT, PT, R9.reuse, 0x80, RZ ;  /* 0x0000008009177810 */ /* 0x040fe20007ffe0ff */
[----:B------:R-:W-:-:S03]  /*02f0*/  @!P1 IMAD.WIDE.U32 R18, R9, 0x4, R2 ;  /* 0x0000000409129825 */ /* 0x000fc600078e0002 */
[C---:B------:R-:W-:Y:S01]  /*0300*/  ISETP.GE.AND P0, PT, R23.reuse, UR8, PT ;  /* 0x0000000817007c0c */ /* 0x040fe2000bf06270 */
[----:B------:R-:W-:-:S04]  /*0310*/  IMAD.WIDE R10, R23, 0x4, R4 ;  /* 0x00000004170a7825 */ /* 0x000fc800078e0204 */
[----:B------:R-:W-:-:S04]  /*0320*/  IMAD.WIDE R12, R23, 0x4, R6 ;  /* 0x00000004170c7825 */ /* 0x000fc800078e0206 */
[----:B--2---:R-:W-:-:S04]  /*0330*/  @!P1 FADD R0, R14, -R17 ;  /* 0x800000110e009221 */ /* 0x004fc80000000000 */
[----:B------:R-:W-:-:S05]  /*0340*/  @!P1 FFMA R21, R0, 0.20000001788139343262, R17 ;  /* 0x3e4cccce00159823 */ /* 0x000fca0000000011 */
[----:B------:R0:W-:Y:S04]  /*0350*/  @!P1 STG.E desc[UR14][R18.64], R21 ;  /* 0x0000001512009986 */ /* 0x0001e8000c10190e */
[----:B------:R-:W2:Y:S04]  /*0360*/  @!P0 LDG.E R0, desc[UR14][R10.64] ;  /* 0x0000000e0a008981 */ /* 0x000ea8000c1e1900 */
[----:B------:R-:W2:Y:S01]  /*0370*/  @!P0 LDG.E R15, desc[UR14][R12.64] ;  /* 0x0000000e0c0f8981 */ /* 0x000ea2000c1e1900 */
[C---:B------:R-:W-:Y:S01]  /*0380*/  IADD3 R8, PT, PT, R9.reuse, 0x100, RZ ;  /* 0x0000010009087810 */ /* 0x040fe20007ffe0ff */
[----:B------:R-:W-:Y:S01]  /*0390*/  ULOP3.LUT UR4, UR12, 0x7ffffff8, URZ, 0xc0, !UPT ;  /* 0x7ffffff80c047892 */ /* 0x000fe2000f8ec0ff */
[----:B------:R-:W-:Y:S01]  /*03a0*/  IADD3 R14, PT, PT, R9, 0x180, RZ ;  /* 0x00000180090e7810 */ /* 0x000fe20007ffe0ff */
[----:B------:R-:W-:Y:S01]  /*03b0*/  BSSY.RECONVERGENT B0, `(.L_x_46) ;  /* 0x0000017000007945 */ /* 0x000fe20003800200 */
[----:B------:R-:W-:-:S02]  /*03c0*/  ISETP.GE.AND P6, PT, R8, UR8, PT ;  /* 0x0000000808007c0c */ /* 0x000fc4000bfc6270 */
[C---:B------:R-:W-:Y:S02]  /*03d0*/  IADD3 R16, PT, PT, R9.reuse, 0x200, RZ ;  /* 0x0000020009107810 */ /* 0x040fe40007ffe0ff */
[----:B------:R-:W-:Y:S02]  /*03e0*/  ISETP.GE.AND P5, PT, R14, UR8, PT ;  /* 0x000000080e007c0c */ /* 0x000fe4000bfa6270 */
[----:B------:R-:W-:Y:S02]  /*03f0*/  ISETP.GE.AND P4, PT, R16, UR8, PT ;  /* 0x0000000810007c0c */ /* 0x000fe4000bf86270 */
[C---:B------:R-:W-:Y:S02]  /*0400*/  IADD3 R8, PT, PT, R9.reuse, 0x300, RZ ;  /* 0x0000030009087810 */ /* 0x040fe40007ffe0ff */
[----:B------:R-:W-:Y:S02]  /*0410*/  IADD3 R16, PT, PT, R9, 0x380, RZ ;  /* 0x0000038009107810 */ /* 0x000fe40007ffe0ff */
[----:B------:R-:W-:-:S02]  /*0420*/  ISETP.GE.AND P2, PT, R8, UR8, PT ;  /* 0x0000000808007c0c */ /* 0x000fc4000bf46270 */
[----:B------:R-:W-:Y:S01]  /*0430*/  ISETP.GE.AND P1, PT, R16, UR8, PT ;  /* 0x0000000810007c0c */ /* 0x000fe2000bf26270 */
[----:B--2---:R-:W-:-:S04]  /*0440*/  @!P0 FADD R0, R0, -R15 ;  /* 0x8000000f00008221 */ /* 0x004fc80000000000 */
[----:B------:R-:W-:Y:S01]  /*0450*/  @!P0 FFMA R17, R0, 0.20000001788139343262, R15 ;  /* 0x3e4cccce00118823 */ /* 0x000fe2000000000f */
[----:B------:R-:W-:Y:S01]  /*0460*/  IADD3 R0, PT, PT, R9, 0x280, RZ ;  /* 0x0000028009007810 */ /* 0x000fe20007ffe0ff */
[----:B------:R-:W-:-:S03]  /*0470*/  IMAD.WIDE R14, R23, 0x4, R2 ;  /* 0x00000004170e7825 */ /* 0x000fc600078e0202 */
[----:B------:R-:W-:Y:S02]  /*0480*/  ISETP.GE.AND P3, PT, R0, UR8, PT ;  /* 0x0000000800007c0c */ /* 0x000fe4000bf66270 */
[----:B------:R-:W-:Y:S01]  /*0490*/  MOV R0, UR4 ;  /* 0x0000000400007c02 */ /* 0x000fe20008000f00 */
[----:B------:R0:W-:Y:S03]  /*04a0*/  @!P0 STG.E desc[UR14][R14.64], R17 ;  /* 0x000000110e008986 */ /* 0x0001e6000c10190e */
[----:B------:R-:W-:Y:S01]  /*04b0*/  ISETP.NE.AND P0, PT, R0, 0x8, PT ;  /* 0x000000080000780c */ /* 0x000fe20003f05270 */
[----:B------:R-:W-:-:S12]  /*04c0*/  @P6 BRA `(.L_x_47) ;  /* 0x0000000000146947 */ /* 0x000fd80003800000 */
[----:B------:R-:W2:Y:S04]  /*04d0*/  LDG.E R8, desc[UR14][R10.64+0x200] ;  /* 0x0002000e0a087981 */ /* 0x000ea8000c1e1900 */
[----:B0-----:R-:W2:Y:S02]  /*04e0*/  LDG.E R17, desc[UR14][R12.64+0x200] ;  /* 0x0002000e0c117981 */ /* 0x001ea4000c1e1900 */
[----:B--2---:R-:W-:-:S04]  /*04f0*/  FADD R8, R8, -R17 ;  /* 0x8000001108087221 */ /* 0x004fc80000000000 */
[----:B------:R-:W-:-:S05]  /*0500*/  FFMA R17, R8, 0.20000001788139343262, R17 ;  /* 0x3e4cccce08117823 */ /* 0x000fca0000000011 */
[----:B------:R1:W-:Y:S02]  /*0510*/  STG.E desc[UR14][R14.64+0x200], R17 ;  /* 0x000200110e007986 */ /* 0x0003e4000c10190e */
.L_x_47:
[----:B------:R-:W-:Y:S05]  /*0520*/  BSYNC.RECONVERGENT B0 ;  /* 0x0000000000007941 */ /* 0x000fea0003800200 */
.L_x_46:
[----:B------:R-:W-:Y:S04]  /*0530*/  BSSY.RECONVERGENT B0, `(.L_x_48) ;  /* 0x0000007000007945 */ /* 0x000fe80003800200 */
[----:B------:R-:W-:Y:S05]  /*0540*/  @P5 BRA `(.L_x_49) ;  /* 0x0000000000145947 */ /* 0x000fea0003800000 */
[----:B------:R-:W2:Y:S04]  /*0550*/  LDG.E R8, desc[UR14][R10.64+0x400] ;  /* 0x0004000e0a087981 */ /* 0x000ea8000c1e1900 */
[----:B01----:R-:W2:Y:S02]  /*0560*/  LDG.E R17, desc[UR14][R12.64+0x400] ;  /* 0x0004000e0c117981 */ /* 0x003ea4000c1e1900 */
[----:B--2---:R-:W-:-:S04]  /*0570*/  FADD R8, R8, -R17 ;  /* 0x8000001108087221 */ /* 0x004fc80000000000 */
[----:B------:R-:W-:-:S05]  /*0580*/  FFMA R17, R8, 0.20000001788139343262, R17 ;  /* 0x3e4cccce08117823 */ /* 0x000fca0000000011 */
[----:B------:R2:W-:Y:S02]  /*0590*/  STG.E desc[UR14][R14.64+0x400], R17 ;  /* 0x000400110e007986 */ /* 0x0005e4000c10190e */
.L_x_49:
[----:B------:R-:W-:Y:S05]  /*05a0*/  BSYNC.RECONVERGENT B0 ;  /* 0x0000000000007941 */ /* 0x000fea0003800200 */
.L_x_48:
[----:B------:R-:W-:Y:S04]  /*05b0*/  BSSY.RECONVERGENT B0, `(.L_x_50) ;  /* 0x0000007000007945 */ /* 0x000fe80003800200 */
[----:B------:R-:W-:Y:S05]  /*05c0*/  @P4 BRA `(.L_x_51) ;  /* 0x0000000000144947 */ /* 0x000fea0003800000 */
[----:B------:R-:W3:Y:S04]  /*05d0*/  LDG.E R8, desc[UR14][R10.64+0x600] ;  /* 0x0006000e0a087981 */ /* 0x000ee8000c1e1900 */
[----:B012---:R-:W3:Y:S02]  /*05e0*/  LDG.E R17, desc[UR14][R12.64+0x600] ;  /* 0x0006000e0c117981 */ /* 0x007ee4000c1e1900 */
[----:B---3--:R-:W-:-:S04]  /*05f0*/  FADD R8, R8, -R17 ;  /* 0x8000001108087221 */ /* 0x008fc80000000000 */
[----:B------:R-:W-:-:S05]  /*0600*/  FFMA R17, R8, 0.20000001788139343262, R17 ;  /* 0x3e4cccce08117823 */ /* 0x000fca0000000011 */
[----:B------:R3:W-:Y:S02]  /*0610*/  STG.E desc[UR14][R14.64+0x600], R17 ;  /* 0x000600110e007986 */ /* 0x0007e4000c10190e */
.L_x_51:
[----:B------:R-:W-:Y:S05]  /*0620*/  BSYNC.RECONVERGENT B0 ;  /* 0x0000000000007941 */ /* 0x000fea0003800200 */
.L_x_50:
[----:B------:R-:W-:Y:S04]  /*0630*/  BSSY.RECONVERGENT B0, `(.L_x_52) ;  /* 0x0000007000007945 */ /* 0x000fe80003800200 */
[----:B------:R-:W-:Y:S05]  /*0640*/  @P3 BRA `(.L_x_53) ;  /* 0x0000000000143947 */ /* 0x000fea0003800000 */
[----:B------:R-:W4:Y:S04]  /*0650*/  LDG.E R8, desc[UR14][R10.64+0x800] ;  /* 0x0008000e0a087981 */ /* 0x000f28000c1e1900 */
[----:B0123--:R-:W4:Y:S02]  /*0660*/  LDG.E R17, desc[UR14][R12.64+0x800] ;  /* 0x0008000e0c117981 */ /* 0x00ff24000c1e1900 */
[----:B----4-:R-:W-:-:S04]  /*0670*/  FADD R8, R8, -R17 ;  /* 0x8000001108087221 */ /* 0x010fc80000000000 */
[----:B------:R-:W-:-:S05]  /*0680*/  FFMA R17, R8, 0.20000001788139343262, R17 ;  /* 0x3e4cccce08117823 */ /* 0x000fca0000000011 */
[----:B------:R4:W-:Y:S02]  /*0690*/  STG.E desc[UR14][R14.64+0x800], R17 ;  /* 0x000800110e007986 */ /* 0x0009e4000c10190e */
.L_x_53:
[----:B------:R-:W-:Y:S05]  /*06a0*/  BSYNC.RECONVERGENT B0 ;  /* 0x0000000000007941 */ /* 0x000fea0003800200 */
.L_x_52:
[----:B------:R-:W-:Y:S04]  /*06b0*/  BSSY.RECONVERGENT B0, `(.L_x_54) ;  /* 0x0000007000007945 */ /* 0x000fe80003800200 */
[----:B------:R-:W-:Y:S05]  /*06c0*/  @P2 BRA `(.L_x_55) ;  /* 0x0000000000142947 */ /* 0x000fea0003800000 */
[----:B------:R-:W5:Y:S04]  /*06d0*/  LDG.E R8, desc[UR14][R10.64+0xa00] ;  /* 0x000a000e0a087981 */ /* 0x000f68000c1e1900 */
[----:B01234-:R-:W5:Y:S02]  /*06e0*/  LDG.E R17, desc[UR14][R12.64+0xa00] ;  /* 0x000a000e0c117981 */ /* 0x01ff64000c1e1900 */
[----:B-----5:R-:W-:-:S04]  /*06f0*/  FADD R8, R8, -R17 ;  /* 0x8000001108087221 */ /* 0x020fc80000000000 */
[----:B------:R-:W-:-:S05]  /*0700*/  FFMA R17, R8, 0.20000001788139343262, R17 ;  /* 0x3e4cccce08117823 */ /* 0x000fca0000000011 */
[----:B------:R0:W-:Y:S02]  /*0710*/  STG.E desc[UR14][R14.64+0xa00], R17 ;  /* 0x000a00110e007986 */ /* 0x0001e4000c10190e */
.L_x_55:
[----:B------:R-:W-:Y:S05]  /*0720*/  BSYNC.RECONVERGENT B0 ;  /* 0x0000000000007941 */ /* 0x000fea0003800200 */
.L_x_54:
[----:B------:R-:W-:Y:S04]  /*0730*/  BSSY.RECONVERGENT B0, `(.L_x_56) ;  /* 0x0000007000007945 */ /* 0x000fe80003800200 */
[----:B------:R-:W-:Y:S05]  /*0740*/  @P1 BRA `(.L_x_57) ;  /* 0x0000000000141947 */ /* 0x000fea0003800000 */
[----:B------:R-:W5:Y:S04]  /*0750*/  LDG.E R10, desc[UR14][R10.64+0xc00] ;  /* 0x000c000e0a0a7981 */ /* 0x000f68000c1e1900 */
[----:B------:R-:W5:Y:S02]  /*0760*/  LDG.E R13, desc[UR14][R12.64+0xc00] ;  /* 0x000c000e0c0d7981 */ /* 0x000f64000c1e1900 */
[----:B-----5:R-:W-:-:S04]  /*0770*/  FADD R8, R10, -R13 ;  /* 0x8000000d0a087221 */ /* 0x020fc80000000000 */
[----:B01234-:R-:W-:-:S05]  /*0780*/  FFMA R17, R8, 0.20000001788139343262, R13 ;  /* 0x3e4cccce08117823 */ /* 0x01ffca000000000d */
[----:B------:R0:W-:Y:S02]  /*0790*/  STG.E desc[UR14][R14.64+0xc00], R17 ;  /* 0x000c00110e007986 */ /* 0x0001e4000c10190e */
.L_x_57:
[----:B------:R-:W-:Y:S05]  /*07a0*/  BSYNC.RECONVERGENT B0 ;  /* 0x0000000000007941 */ /* 0x000fea0003800200 */
.L_x_56:
[----:B------:R-:W-:Y:S05]  /*07b0*/  @!P0 BRA `(.L_x_45) ;  /* 0x0000000400148947 */ /* 0x000fea0003800000 */
[----:B------:R-:W-:-:S07]  /*07c0*/  MOV R8, 0x8 ;  /* 0x0000000800087802 */ /* 0x000fce0000000f00 */
.L_x_60:
[----:B01234-:R-:W-:-:S04]  /*07d0*/  LEA R17, R8, R9, 0x7 ;  /* 0x0000000908117211 */ /* 0x01ffc800078e38ff */
[----:B------:R-:W-:-:S13]  /*07e0*/  ISETP.GE.AND P0, PT, R17, UR8, PT ;  /* 0x0000000811007c0c */ /* 0x000fda000bf06270 */
        /* <DEDUP_REMOVED lines=8> */
[----:B--2---:R-:W-:-:S04]  /*0870*/  @!P0 FADD R12, R10, -R19 ;  /* 0x800000130a0c8221 */ /* 0x004fc80000000000 */
[----:B------:R-:W-:Y:S01]  /*0880*/  @!P0 FFMA R27, R12, 0.20000001788139343262, R19 ;  /* 0x3e4cccce0c1b8823 */ /* 0x000fe20000000013 */
[----:B------:R-:W-:-:S04]  /*0890*/  IMAD.WIDE R12, R25, 0x4, R6 ;  /* 0x00000004190c7825 */ /* 0x000fc800078e0206 */
[----:B------:R0:W-:Y:S04]  /*08a0*/  @!P0 STG.E desc[UR14][R20.64], R27 ;  /* 0x0000001b14008986 */ /* 0x0001e8000c10190e */
[----:B------:R-:W2:Y:S04]  /*08b0*/  @!P1 LDG.E R16, desc[UR14][R14.64] ;  /* 0x0000000e0e109981 */ /* 0x000ea8000c1e1900 */
[----:B------:R-:W2:Y:S01]  /*08c0*/  @!P1 LDG.E R23, desc[UR14][R12.64] ;  /* 0x0000000e0c179981 */ /* 0x000ea2000c1e1900 */
[----:B------:R-:W-:-:S04]  /*08d0*/  IADD3 R10, PT, PT, R17, 0x100, RZ ;  /* 0x00000100110a7810 */ /* 0x000fc80007ffe0ff */
[----:B------:R-:W-:Y:S01]  /*08e0*/  ISETP.GE.AND P0, PT, R10, UR8, PT ;  /* 0x000000080a007c0c */ /* 0x000fe2000bf06270 */
[----:B------:R-:W-:-:S04]  /*08f0*/  IMAD.WIDE R10, R25, 0x4, R2 ;  /* 0x00000004190a7825 */ /* 0x000fc800078e0202 */
[----:B--2---:R-:W-:-:S04]  /*0900*/  @!P1 FADD R16, R16, -R23 ;  /* 0x8000001710109221 */ /* 0x004fc80000000000 */
[----:B------:R-:W-:-:S05]  /*0910*/  @!P1 FFMA R25, R16, 0.20000001788139343262, R23 ;  /* 0x3e4cccce10199823 */ /* 0x000fca0000000017 */
[----:B------:R-:W-:Y:S04]  /*0920*/  @!P1 STG.E desc[UR14][R10.64], R25 ;  /* 0x000000190a009986 */ /* 0x000fe8000c10190e */
[----:B------:R-:W2:Y:S04]  /*0930*/  @!P0 LDG.E R18, desc[UR14][R14.64+0x200] ;  /* 0x0002000e0e128981 */ /* 0x000ea8000c1e1900 */
[----:B------:R-:W2:Y:S01]  /*0940*/  @!P0 LDG.E R19, desc[UR14][R12.64+0x200] ;  /* 0x0002000e0c138981 */ /* 0x000ea2000c1e1900 */
[----:B------:R-:W-:-:S04]  /*0950*/  IADD3 R16, PT, PT, R17, 0x180, RZ ;  /* 0x0000018011107810 */ /* 0x000fc80007ffe0ff */
[----:B------:R-:W-:Y:S01]  /*0960*/  ISETP.GE.AND P1, PT, R16, UR8, PT ;  /* 0x0000000810007c0c */ /* 0x000fe2000bf26270 */
[----:B--2---:R-:W-:-:S04]  /*0970*/  @!P0 FADD R18, R18, -R19 ;  /* 0x8000001312128221 */ /* 0x004fc80000000000 */
[----:B------:R-:W-:-:S05]  /*0980*/  @!P0 FFMA R23, R18, 0.20000001788139343262, R19 ;  /* 0x3e4cccce12178823 */ /* 0x000fca0000000013 */
[----:B------:R1:W-:Y:S04]  /*0990*/  @!P0 STG.E desc[UR14][R10.64+0x200], R23 ;  /* 0x000200170a008986 */ /* 0x0003e8000c10190e */
[----:B------:R-:W2:Y:S04]  /*09a0*/  @!P1 LDG.E R18, desc[UR14][R14.64+0x400] ;  /* 0x0004000e0e129981 */ /* 0x000ea8000c1e1900 */
[----:B------:R-:W2:Y:S01]  /*09b0*/  @!P1 LDG.E R19, desc[UR14][R12.64+0x400] ;  /* 0x0004000e0c139981 */ /* 0x000ea2000c1e1900 */
[----:B------:R-:W-:-:S04]  /*09c0*/  IADD3 R16, PT, PT, R17, 0x200, RZ ;  /* 0x0000020011107810 */ /* 0x000fc80007ffe0ff */
[----:B------:R-:W-:Y:S01]  /*09d0*/  ISETP.GE.AND P0, PT, R16, UR8, PT ;  /* 0x0000000810007c0c */ /* 0x000fe2000bf06270 */
[----:B--2---:R-:W-:-:S04]  /*09e0*/  @!P1 FADD R18, R18, -R19 ;  /* 0x8000001312129221 */ /* 0x004fc80000000000 */
[----:B0-----:R-:W-:-:S05]  /*09f0*/  @!P1 FFMA R21, R18, 0.20000001788139343262, R19 ;  /* 0x3e4cccce12159823 */ /* 0x001fca0000000013 */
[----:B------:R0:W-:Y:S04]  /*0a00*/  @!P1 STG.E desc[UR14][R10.64+0x400], R21 ;  /* 0x000400150a009986 */ /* 0x0001e8000c10190e */
[----:B------:R-:W2:Y:S04]  /*0a10*/  @!P0 LDG.E R18, desc[UR14][R14.64+0x600] ;  /* 0x0006000e0e128981 */ /* 0x000ea8000c1e1900 */
[----:B------:R-:W2:Y:S01]  /*0a20*/  @!P0 LDG.E R19, desc[UR14][R12.64+0x600] ;  /* 0x0006000e0c138981 */ /* 0x000ea2000c1e1900 */
[----:B------:R-:W-:-:S04]  /*0a30*/  IADD3 R16, PT, PT, R17, 0x280, RZ ;  /* 0x0000028011107810 */ /* 0x000fc80007ffe0ff */
[----:B------:R-:W-:Y:S01]  /*0a40*/  ISETP.GE.AND P1, PT, R16, UR8, PT ;  /* 0x0000000810007c0c */ /* 0x000fe2000bf26270 */
[----:B--2---:R-:W-:-:S04]  /*0a50*/  @!P0 FADD R18, R18, -R19 ;  /* 0x8000001312128221 */ /* 0x004fc80000000000 */
[----:B-1----:R-:W-:-:S05]  /*0a60*/  @!P0 FFMA R23, R18, 0.20000001788139343262, R19 ;  /* 0x3e4cccce12178823 */ /* 0x002fca0000000013 */
        /* <DEDUP_REMOVED lines=10> */
[----:B------:R-:W-:Y:S01]  /*0b10*/  IADD3 R17, PT, PT, R17, 0x380, RZ ;  /* 0x0000038011117810 */ /* 0x000fe20007ffe0ff */
[----:B------:R-:W-:Y:S01]  /*0b20*/  BSSY.RECONVERGENT B0, `(.L_x_58) ;  /* 0x000000d000007945 */ /* 0x000fe20003800200 */
[----:B------:R-:W-:-:S04]  /*0b30*/  IADD3 R8, PT, PT, R8, 0x8, RZ ;  /* 0x0000000808087810 */ /* 0x000fc80007ffe0ff */
[----:B------:R-:W-:Y:S01]  /*0b40*/  ISETP.NE.AND P1, PT, R8, R0, PT ;  /* 0x000000000800720c */ /* 0x000fe20003f25270 */
[----:B--2---:R-:W-:-:S04]  /*0b50*/  @!P0 FADD R16, R16, -R19 ;  /* 0x8000001310108221 */ /* 0x004fc80000000000 */
[----:B------:R-:W-:-:S05]  /*0b60*/  @!P0 FFMA R19, R16, 0.20000001788139343262, R19 ;  /* 0x3e4cccce10138823 */ /* 0x000fca0000000013 */
[----:B------:R1:W-:Y:S01]  /*0b70*/  @!P0 STG.E desc[UR14][R10.64+0xa00], R19 ;  /* 0x000a00130a008986 */ /* 0x0003e2000c10190e */
[----:B------:R-:W-:-:S13]  /*0b80*/  ISETP.GE.AND P0, PT, R17, UR8, PT ;  /* 0x0000000811007c0c */ /* 0x000fda000bf06270 */
[----:B-1----:R-:W-:Y:S05]  /*0b90*/  @P0 BRA `(.L_x_59) ;  /* 0x0000000000140947 */ /* 0x002fea0003800000 */
[----:B------:R-:W2:Y:S04]  /*0ba0*/  LDG.E R14, desc[UR14][R14.64+0xc00] ;  /* 0x000c000e0e0e7981 */ /* 0x000ea8000c1e1900 */
[----:B------:R-:W2:Y:S02]  /*0bb0*/  LDG.E R13, desc[UR14][R12.64+0xc00] ;  /* 0x000c000e0c0d7981 */ /* 0x000ea4000c1e1900 */
[----:B--2---:R-:W-:-:S04]  /*0bc0*/  FADD R16, R14, -R13 ;  /* 0x8000000d0e107221 */ /* 0x004fc80000000000 */
[----:B------:R-:W-:-:S05]  /*0bd0*/  FFMA R17, R16, 0.20000001788139343262, R13 ;  /* 0x3e4cccce10117823 */ /* 0x000fca000000000d */
[----:B------:R0:W-:Y:S02]  /*0be0*/  STG.E desc[UR14][R10.64+0xc00], R17 ;  /* 0x000c00110a007986 */ /* 0x0001e4000c10190e */
.L_x_59:
[----:B------:R-:W-:Y:S05]  /*0bf0*/  BSYNC.RECONVERGENT B0 ;  /* 0x0000000000007941 */ /* 0x000fea0003800200 */
.L_x_58:
[----:B------:R-:W-:Y:S05]  /*0c00*/  @P1 BRA `(.L_x_60) ;  /* 0xfffffff800f01947 */ /* 0x000fea000383ffff */
.L_x_45:
[----:B------:R-:W-:-:S13]  /*0c10*/  ISETP.NE.AND P0, PT, RZ, UR5, PT ;  /* 0x00000005ff007c0c */ /* 0x000fda000bf05270 */
[----:B------:R-:W-:Y:S05]  /*0c20*/  @!P0 EXIT ;  /* 0x000000000000894d */ /* 0x000fea0003800000 */
[----:B------:R-:W5:Y:S01]  /*0c30*/  LDC R8, c[0x0][0x388] ;  /* 0x0000e200ff087b82 */ /* 0x000f620000000800 */
[----:B------:R-:W-:Y:S01]  /*0c40*/  UISETP.GE.U32.AND UP0, UPT, UR5, 0x4, UPT ;  /* 0x000000040500788c */ /* 0x000fe2000bf06070 */
[----:B-----5:R-:W-:-:S04]  /*0c50*/  LOP3.LUT R24, R8, 0x3, RZ, 0xc0, !PT ;  /* 0x0000000308187812 */ /* 0x020fc800078ec0ff */
[----:B------:R-:W-:-:S04]  /*0c60*/  ISETP.NE.AND P2, PT, R24, RZ, PT ;  /* 0x000000ff1800720c */ /* 0x000fc80003f45270 */
[----:B------:R-:W-:Y:S09]  /*0c70*/  BRA.U !UP0, `(.L_x_61) ;  /* 0x0000000108a47547 */ /* 0x000ff2000b800000 */
[----:B0-----:R-:W-:-:S04]  /*0c80*/  LEA R11, R0, R9, 0x7 ;  /* 0x00000009000b7211 */ /* 0x001fc800078e38ff */
[----:B------:R-:W-:-:S13]  /*0c90*/  ISETP.GE.AND P0, PT, R11, UR8, PT ;  /* 0x000000080b007c0c */ /* 0x000fda000bf06270 */
[----:B-1234-:R-:W-:-:S04]  /*0ca0*/  @!P0 IMAD.WIDE R14, R11, 0x4, R4 ;  /* 0x000000040b0e8825 */ /* 0x01efc800078e0204 */
[C---:B------:R-:W-:Y:S02]  /*0cb0*/  @!P0 IMAD.WIDE R16, R11.reuse, 0x4, R6 ;  /* 0x000000040b108825 */ /* 0x040fe400078e0206 */
[----:B------:R-:W2:Y:S04]  /*0cc0*/  @!P0 LDG.E R14, desc[UR14][R14.64] ;  /* 0x0000000e0e0e8981 */ /* 0x000ea8000c1e1900 */
[----:B------:R-:W2:Y:S01]  /*0cd0*/  @!P0 LDG.E R17, desc[UR14][R16.64] ;  /* 0x0000000e10118981 */ /* 0x000ea2000c1e1900 */
[C---:B------:R-:W-:Y:S01]  /*0ce0*/  IADD3 R23, PT, PT, R11.reuse, 0x80, RZ ;  /* 0x000000800b177810 */ /* 0x040fe20007ffe0ff */
[----:B------:R-:W-:-:S03]  /*0cf0*/  @!P0 IMAD.WIDE R12, R11, 0x4, R2 ;  /* 0x000000040b0c8825 */ /* 0x000fc600078e0202 */
[----:B------:R-:W-:-:S13]  /*0d00*/  ISETP.GE.AND P1, PT, R23, UR8, PT ;  /* 0x0000000817007c0c */ /* 0x000fda000bf26270 */
[----:B------:R-:W-:-:S04]  /*0d10*/  @!P1 IMAD.WIDE R18, R23, 0x4, R4 ;  /* 0x0000000417129825 */ /* 0x000fc800078e0204 */
[----:B------:R-:W-:-:S04]  /*0d20*/  @!P1 IMAD.WIDE R20, R23, 0x4, R6 ;  /* 0x0000000417149825 */ /* 0x000fc800078e0206 */
[----:B--2---:R-:W-:-:S04]  /*0d30*/  @!P0 FADD R10, R14, -R17 ;  /* 0x800000110e0a8221 */ /* 0x004fc80000000000 */
[----:B------:R-:W-:-:S05]  /*0d40*/  @!P0 FFMA R25, R10, 0.20000001788139343262, R17 ;  /* 0x3e4cccce0a198823 */ /* 0x000fca0000000011 */
[----:B------:R0:W-:Y:S04]  /*0d50*/  @!P0 STG.E desc[UR14][R12.64], R25 ;  /* 0x000000190c008986 */ /* 0x0001e8000c10190e */
[----:B------:R-:W2:Y:S04]  /*0d60*/  @!P1 LDG.E R18, desc[UR14][R18.64] ;  /* 0x0000000e12129981 */ /* 0x000ea8000c1e1900 */
[----:B------:R-:W2:Y:S01]  /*0d70*/  @!P1 LDG.E R21, desc[UR14][R20.64] ;  /* 0x0000000e14159981 */ /* 0x000ea2000c1e1900 */
[----:B------:R-:W-:Y:S01]  /*0d80*/  IADD3 R29, PT, PT, R11, 0x100, RZ ;  /* 0x000001000b1d7810 */ /* 0x000fe20007ffe0ff */
        /* <DEDUP_REMOVED lines=9> */
[----:B0-----:R-:W-:Y:S01]  /*0e20*/  IADD3 R25, PT, PT, R11, 0x180, RZ ;  /* 0x000001800b197810 */ /* 0x001fe20007ffe0ff */
[----:B------:R-:W-:-:S03]  /*0e30*/  @!P0 IMAD.WIDE R10, R29, 0x4, R2 ;  /* 0x000000041d0a8825 */ /* 0x000fc600078e0202 */
[----:B------:R-:W-:-:S13]  /*0e40*/  ISETP.GE.AND P1, PT, R25, UR8, PT ;  /* 0x0000000819007c0c */ /* 0x000fda000bf26270 */
[----:B------:R-:W-:-:S04]  /*0e50*/  @!P1 IMAD.WIDE R18, R25, 0x4, R6 ;  /* 0x0000000419129825 */ /* 0x000fc800078e0206 */
[----:B--2---:R-:W-:-:S04]  /*0e60*/  @!P0 FADD R12, R16, -R23 ;  /* 0x80000017100c8221 */ /* 0x004fc80000000000 */
[----:B------:R-:W-:Y:S01]  /*0e70*/  @!P0 FFMA R21, R12, 0.20000001788139343262, R23 ;  /* 0x3e4cccce0c158823 */ /* 0x000fe20000000017 */
[----:B------:R-:W-:-:S04]  /*0e80*/  @!P1 IMAD.WIDE R12, R25, 0x4, R4 ;  /* 0x00000004190c9825 */ /* 0x000fc800078e0204 */
[----:B------:R0:W-:Y:S04]  /*0e90*/  @!P0 STG.E desc[UR14][R10.64], R21 ;  /* 0x000000150a008986 */ /* 0x0001e8000c10190e */
[----:B------:R-:W2:Y:S04]  /*0ea0*/  @!P1 LDG.E R12, desc[UR14][R12.64] ;  /* 0x0000000e0c0c9981 */ /* 0x000ea8000c1e1900 */
[----:B------:R-:W2:Y:S01]  /*0eb0*/  @!P1 LDG.E R19, desc[UR14][R18.64] ;  /* 0x0000000e12139981 */ /* 0x000ea2000c1e1900 */
[----:B-1----:R-:W-:Y:S01]  /*0ec0*/  @!P1 IMAD.WIDE R14, R25, 0x4, R2 ;  /* 0x00000004190e9825 */ /* 0x002fe200078e0202 */
[----:B------:R-:W-:-:S03]  /*0ed0*/  IADD3 R0, PT, PT, R0, 0x4, RZ ;  /* 0x0000000400007810 */ /* 0x000fc60007ffe0ff */
[----:B--2---:R-:W-:-:S04]  /*0ee0*/  @!P1 FADD R16, R12, -R19 ;  /* 0x800000130c109221 */ /* 0x004fc80000000000 */
[----:B------:R-:W-:-:S05]  /*0ef0*/  @!P1 FFMA R17, R16, 0.20000001788139343262, R19 ;  /* 0x3e4cccce10119823 */ /* 0x000fca0000000013 */
[----:B------:R0:W-:Y:S02]  /*0f00*/  @!P1 STG.E desc[UR14][R14.64], R17 ;  /* 0x000000110e009986 */ /* 0x0001e4000c10190e */
.L_x_61:
[----:B------:R-:W-:Y:S05]  /*0f10*/  @!P2 EXIT ;  /* 0x000000000000a94d */ /* 0x000fea0003800000 */
[----:B------:R-:W-:Y:S02]  /*0f20*/  ISETP.NE.AND P0, PT, R24, 0x1, PT ;  /* 0x000000011800780c */ /* 0x000fe40003f05270 */
[----:B------:R-:W-:-:S04]  /*0f30*/  LOP3.LUT R8, R8, 0x1, RZ, 0xc0, !PT ;  /* 0x0000000108087812 */ /* 0x000fc800078ec0ff */
[----:B------:R-:W-:-:S07]  /*0f40*/  ISETP.NE.U32.AND P2, PT, R8, 0x1, PT ;  /* 0x000000010800780c */ /* 0x000fce0003f45070 */
[----:B------:R-:W-:Y:S06]  /*0f50*/  @!P0 BRA `(.L_x_62) ;  /* 0x0000000000548947 */ /* 0x000fec0003800000 */
[----:B01234-:R-:W-:-:S04]  /*0f60*/  LEA R15, R0, R9, 0x7 ;  /* 0x00000009000f7211 */ /* 0x01ffc800078e38ff */
[----:B------:R-:W-:-:S13]  /*0f70*/  ISETP.GE.AND P0, PT, R15, UR8, PT ;  /* 0x000000080f007c0c */ /* 0x000fda000bf06270 */
[----:B------:R-:W-:-:S04]  /*0f80*/  @!P0 IMAD.WIDE R10, R15, 0x4, R4 ;  /* 0x000000040f0a8825 */ /* 0x000fc800078e0204 */
        /* <DEDUP_REMOVED lines=13> */
[----:B------:R-:W-:Y:S01]  /*1060*/  @!P1 IMAD.WIDE R10, R23, 0x4, R2 ;  /* 0x00000004170a9825 */ /* 0x000fe200078e0202 */
[----:B------:R-:W-:-:S03]  /*1070*/  IADD3 R0, PT, PT, R0, 0x2, RZ ;  /* 0x0000000200007810 */ /* 0x000fc60007ffe0ff */
[----:B--2---:R-:W-:-:S04]  /*1080*/  @!P1 FADD R8, R16, -R19 ;  /* 0x8000001310089221 */ /* 0x004fc80000000000 */
[----:B------:R-:W-:-:S05]  /*1090*/  @!P1 FFMA R13, R8, 0.20000001788139343262, R19 ;  /* 0x3e4cccce080d9823 */ /* 0x000fca0000000013 */
[----:B------:R0:W-:Y:S02]  /*10a0*/  @!P1 STG.E desc[UR14][R10.64], R13 ;  /* 0x0000000d0a009986 */ /* 0x0001e4000c10190e */
.L_x_62:
[----:B------:R-:W-:Y:S05]  /*10b0*/  @P2 EXIT ;  /* 0x000000000000294d */ /* 0x000fea0003800000 */
[----:B0-----:R-:W-:-:S04]  /*10c0*/  LEA R9, R0, R9, 0x7 ;  /* 0x0000000900097211 */ /* 0x001fc800078e38ff */
[----:B------:R-:W-:-:S13]  /*10d0*/  ISETP.GE.AND P0, PT, R9, UR8, PT ;  /* 0x0000000809007c0c */ /* 0x000fda000bf06270 */
[----:B------:R-:W-:Y:S05]  /*10e0*/  @P0 EXIT ;  /* 0x000000000000094d */ /* 0x000fea0003800000 */
[----:B------:R-:W-:-:S04]  /*10f0*/  IMAD.WIDE R4, R9, 0x4, R4 ;  /* 0x0000000409047825 */ /* 0x000fc800078e0204 */
[C---:B------:R-:W-:Y:S02]  /*1100*/  IMAD.WIDE R6, R9.reuse, 0x4, R6 ;  /* 0x0000000409067825 */ /* 0x040fe400078e0206 */
[----:B------:R-:W5:Y:S04]  /*1110*/  LDG.E R4, desc[UR14][R4.64] ;  /* 0x0000000e04047981 */ /* 0x000f68000c1e1900 */
[----:B------:R-:W5:Y:S01]  /*1120*/  LDG.E R7, desc[UR14][R6.64] ;  /* 0x0000000e06077981 */ /* 0x000f62000c1e1900 */
[----:B------:R-:W-:-:S04]  /*1130*/  IMAD.WIDE R2, R9, 0x4, R2 ;  /* 0x0000000409027825 */ /* 0x000fc800078e0202 */
[----:B-----5:R-:W-:-:S04]  /*1140*/  FADD R0, R4, -R7 ;  /* 0x8000000704007221 */ /* 0x020fc80000000000 */
[----:B------:R-:W-:-:S05]  /*1150*/  FFMA R9, R0, 0.20000001788139343262, R7 ;  /* 0x3e4cccce00097823 */ /* 0x000fca0000000007 */
[----:B------:R-:W-:Y:S01]  /*1160*/  STG.E desc[UR14][R2.64], R9 ;  /* 0x0000000902007986 */ /* 0x000fe2000c10190e */
[----:B------:R-:W-:Y:S05]  /*1170*/  EXIT ;  /* 0x000000000000794d */ /* 0x000fea0003800000 */
.L_x_44:
[----:B------:R-:W-:-:S06]  /*1180*/  UISETP.GE.AND UP0, UPT, UR12, 0x1, UPT ;  /* 0x000000010c00788c */ /* 0x000fcc000bf06270 */
[----:B------:R-:W-:-:S13]  /*1190*/  PLOP3.LUT P0, PT, PT, PT, UP0, 0x80, 0x8 ;  /* 0x000000000008781c */ /* 0x000fda0003f0f008 */
[----:B0-----:R-:W-:Y:S05]  /*11a0*/  @!P0 EXIT ;  /* 0x000000000000894d */ /* 0x001fea0003800000 */
[----:B------:R-:W0:Y:S01]  /*11b0*/  S2R R11, SR_TID.X ;  /* 0x00000000000b7919 */ /* 0x000e220000002100 */
[----:B------:R-:W-:Y:S01]  /*11c0*/  UISETP.GE.U32.AND UP0, UPT, UR12, 0x8, UPT ;  /* 0x000000080c00788c */ /* 0x000fe2000bf06070 */
[----:B------:R-:W-:-:S08]  /*11d0*/  HFMA2 R0, -RZ, RZ, 0, 0 ;  /* 0x00000000ff007431 */ /* 0x000fd000000001ff */
[----:B------:R-:W-:Y:S05]  /*11e0*/  BRA.U !UP0, `(.L_x_63) ;  /* 0x0000000508407547 */ /* 0x000fea000b800000 */
[----:B------:R-:W1:Y:S01]  /*11f0*/  LDC.64 R4, c[0x0][0x390] ;  /* 0x0000e400ff047b82 */ /* 0x000e620000000a00 */
[----:B------:R-:W-:Y:S01]  /*1200*/  UIADD3 UR8, UP0, UPT, UR20, 0x600, URZ ;  /* 0x0000060014087890 */ /* 0x000fe2000ff1e0ff */
[----:B0-----:R-:W-:Y:S01]  /*1210*/  IADD3 R0, PT, PT, R11, 0x80, RZ ;  /* 0x000000800b007810 */ /* 0x001fe20007ffe0ff */
[----:B------:R-:W-:Y:S02]  /*1220*/  ULOP3.LUT UR12, UR12, 0x7ffffff8, URZ, 0xc0, !UPT ;  /* 0x7ffffff80c0c7892 */ /* 0x000fe4000f8ec0ff */
[----:B------:R-:W-:Y:S02]  /*1230*/  UIADD3 UR10, UP2, UPT, UR8, UR4, URZ ;  /* 0x00000004080a7290 */ /* 0x000fe4000ff5e0ff */
[----:B------:R-:W-:Y:S01]  /*1240*/  UIADD3 UR6, UP1, UPT, UR8, UR6, URZ ;  /* 0x0000000608067290 */ /* 0x000fe2000ff3e0ff */
[----:B------:R-:W0:Y:S01]  /*1250*/  LDC.64 R6, c[0x0][0x398] ;  /* 0x0000e600ff067b82 */ /* 0x000e220000000a00 */
[----:B------:R-:W-:Y:S02]  /*1260*/  UIADD3.X UR4, UPT, UPT, URZ, UR9, URZ, UP0, !UPT ;  /* 0x00000009ff047290 */ /* 0x000fe400087fe4ff */
[----:B------:R-:W-:-:S02]  /*1270*/  UIADD3 UR8, UP0, UPT, UR8, UR16, URZ ;  /* 0x0000001008087290 */ /* 0x000fc4000ff1e0ff */
[----:B------:R-:W-:Y:S02]  /*1280*/  UIADD3.X UR7, UPT, UPT, UR4, UR7, URZ, UP1, !UPT ;  /* 0x0000000704077290 */ /* 0x000fe40008ffe4ff */
[----:B------:R-:W-:Y:S01]  /*1290*/  UIADD3.X UR5, UPT, UPT, UR4, UR5, URZ, UP2, !UPT ;  /* 0x0000000504057290 */ /* 0x000fe200097fe4ff */
[----:B------:R-:W2:Y:S01]  /*12a0*/  LDC.64 R8, c[0x0][0x3a0] ;  /* 0x0000e800ff087b82 */ /* 0x000ea20000000a00 */
[----:B------:R-:W-:Y:S02]  /*12b0*/  UIADD3.X UR17, UPT, UPT, UR4, UR17, URZ, UP0, !UPT ;  /* 0x0000001104117290 */ /* 0x000fe400087fe4ff */
[----:B------:R-:W-:Y:S01]  /*12c0*/  UIADD3 UR4, UPT, UPT, -UR12, URZ, URZ ;  /* 0x000000ff0c047290 */ /* 0x000fe2000fffe1ff */
[----:B-1----:R-:W-:-:S04]  /*12d0*/  IMAD.WIDE.U32 R4, R11, 0x4, R4 ;  /* 0x000000040b047825 */ /* 0x002fc800078e0004 */
[----:B0-----:R-:W-:-:S04]  /*12e0*/  IMAD.WIDE.U32 R6, R11, 0x4, R6 ;  /* 0x000000040b067825 */ /* 0x001fc800078e0006 */
[----:B--2---:R-:W-:-:S07]  /*12f0*/  IMAD.WIDE.U32 R8, R11, 0x4, R8 ;  /* 0x000000040b087825 */ /* 0x004fce00078e0008 */
.L_x_64:
[----:B------:R-:W-:Y:S02]  /*1300*/  IADD3 R16, P1, PT, R8, UR20, RZ ;  /* 0x0000001408107c10 */ /* 0x000fe4000ff3e0ff */
[----:B--2---:R-:W-:Y:S02]  /*1310*/  IADD3 R14, P0, PT, R6, UR20, RZ ;  /* 0x00000014060e7c10 */ /* 0x004fe4000ff1e0ff */
[----:B------:R-:W-:Y:S02]  /*1320*/  IADD3.X R17, PT, PT, R9, UR9, RZ, P1, !PT ;  /* 0x0000000909117c10 */ /* 0x000fe40008ffe4ff */
[----:B------:R-:W-:-:S04]  /*1330*/  IADD3.X R15, PT, PT, R7, UR9, RZ, P0, !PT ;  /* 0x00000009070f7c10 */ /* 0x000fc800087fe4ff */
[----:B------:R-:W2:Y:S04]  /*1340*/  LDG.E R17, desc[UR14][R16.64] ;  /* 0x0000000e10117981 */ /* 0x000ea8000c1e1900 */
[----:B------:R-:W2:Y:S01]  /*1350*/  LDG.E R14, desc[UR14][R14.64] ;  /* 0x0000000e0e0e7981 */ /* 0x000ea2000c1e1900 */
[----:B------:R-:W-:Y:S02]  /*1360*/  IADD3 R18, P0, PT, R4, UR20, RZ ;  /* 0x0000001404127c10 */ /* 0x000fe4000ff1e0ff */
[----:B------:R-:W-:Y:S02]  /*1370*/  MOV R10, UR6 ;  /* 0x00000006000a7c02 */ /* 0x000fe40008000f00 */
[----:B------:R-:W-:Y:S02]  /*1380*/  MOV R11, UR7 ;  /* 0x00000007000b7c02 */ /* 0x000fe40008000f00 */
[----:B------:R-:W-:-:S02]  /*1390*/  MOV R12, UR8 ;  /* 0x00000008000c7c02 */ /* 0x000fc40008000f00 */
[----:B------:R-:W-:Y:S01]  /*13a0*/  MOV R13, UR17 ;  /* 0x00000011000d7c02 */ /* 0x000fe20008000f00 */
[----:B------:R-:W-:Y:S01]  /*13b0*/  IMAD.WIDE R10, R0, 0x4, R10 ;  /* 0x00000004000a7825 */ /* 0x000fe200078e020a */
[----:B------:R-:W-:-:S03]  /*13c0*/  IADD3.X R19, PT, PT, R5, UR9, RZ, P0, !PT ;  /* 0x0000000905137c10 */ /* 0x000fc600087fe4ff */
[----:B------:R-:W-:-:S04]  /*13d0*/  IMAD.WIDE R12, R0, 0x4, R12 ;  /* 0x00000004000c7825 */ /* 0x000fc800078e020c */
[----:B--2---:R-:W-:-:S04]  /*13e0*/  FADD R20, R14, -R17 ;  /* 0x800000110e147221 */ /* 0x004fc80000000000 */
[----:B------:R-:W-:-:S05]  /*13f0*/  FFMA R21, R20, 0.20000001788139343262, R17 ;  /* 0x3e4cccce14157823 */ /* 0x000fca0000000011 */
[----:B------:R0:W-:Y:S04]  /*1400*/  STG.E desc[UR14][R18.64], R21 ;  /* 0x0000001512007986 */ /* 0x0001e8000c10190e */
[----:B------:R-:W2:Y:S04]  /*1410*/  LDG.E R16, desc[UR14][R10.64+-0x600] ;  /* 0xfffa000e0a107981 */ /* 0x000ea8000c1e1900 */
[----:B------:R-:W2:Y:S01]  /*1420*/  LDG.E R17, desc[UR14][R12.64+-0x600] ;  /* 0xfffa000e0c117981 */ /* 0x000ea2000c1e1900 */
[----:B------:R-:W-:Y:S02]  /*1430*/  MOV R14, UR10 ;  /* 0x0000000a000e7c02 */ /* 0x000fe40008000f00 */
[----:B------:R-:W-:-:S03]  /*1440*/  MOV R15, UR5 ;  /* 0x00000005000f7c02 */ /* 0x000fc60008000f00 */
[----:B------:R-:W-:-:S04]  /*1450*/  IMAD.WIDE R14, R0, 0x4, R14 ;  /* 0x00000004000e7825 */ /* 0x000fc800078e020e */
[----:B--2---:R-:W-:-:S04]  /*1460*/  FADD R16, R16, -R17 ;  /* 0x8000001110107221 */ /* 0x004fc80000000000 */
[----:B------:R-:W-:-:S05]  /*1470*/  FFMA R17, R16, 0.20000001788139343262, R17 ;  /* 0x3e4cccce10117823 */ /* 0x000fca0000000011 */
[----:B------:R1:W-:Y:S04]  /*1480*/  STG.E desc[UR14][R14.64+-0x600], R17 ;  /* 0xfffa00110e007986 */ /* 0x0003e8000c10190e */
[----:B------:R-:W2:Y:S04]  /*1490*/  LDG.E R16, desc[UR14][R10.64+-0x400] ;  /* 0xfffc000e0a107981 */ /* 0x000ea8000c1e1900 */
[----:B------:R-:W2:Y:S02]  /*14a0*/  LDG.E R23, desc[UR14][R12.64+-0x400] ;  /* 0xfffc000e0c177981 */ /* 0x000ea4000c1e1900 */
[----:B--2---:R-:W-:-:S04]  /*14b0*/  FADD R16, R16, -R23 ;  /* 0x8000001710107221 */ /* 0x004fc80000000000 */
[----:B------:R-:W-:-:S05]  /*14c0*/  FFMA R23, R16, 0.20000001788139343262, R23 ;  /* 0x3e4cccce10177823 */ /* 0x000fca0000000017 */
[----:B------:R-:W-:Y:S04]  /*14d0*/  STG.E desc[UR14][R14.64+-0x400], R23 ;  /* 0xfffc00170e007986 */ /* 0x000fe8000c10190e */
[----:B------:R-:W2:Y:S04]  /*14e0*/  LDG.E R16, desc[UR14][R10.64+-0x200] ;  /* 0xfffe000e0a107981 */ /* 0x000ea8000c1e1900 */
[----:B0-----:R-:W2:Y:S02]  /*14f0*/  LDG.E R19, desc[UR14][R12.64+-0x200] ;  /* 0xfffe000e0c137981 */ /* 0x001ea4000c1e1900 */
[----:B--2---:R-:W-:-:S04]  /*1500*/  FADD R16, R16, -R19 ;  /* 0x8000001310107221 */ /* 0x004fc80000000000 */
[----:B------:R-:W-:-:S05]  /*1510*/  FFMA R19, R16, 0.20000001788139343262, R19 ;  /* 0x3e4cccce10137823 */ /* 0x000fca0000000013 */
[----:B------:R0:W-:Y:S04]  /*1520*/  STG.E desc[UR14][R14.64+-0x200], R19 ;  /* 0xfffe00130e007986 */ /* 0x0001e8000c10190e */
[----:B------:R-:W2:Y:S04]  /*1530*/  LDG.E R16, desc[UR14][R10.64] ;  /* 0x0000000e0a107981 */ /* 0x000ea8000c1e1900 */
[----:B-1----:R-:W2:Y:S02]  /*1540*/  LDG.E R17, desc[UR14][R12.64] ;  /* 0x0000000e0c117981 */ /* 0x002ea4000c1e1900 */
[----:B--2---:R-:W-:-:S04]  /*1550*/  FADD R16, R16, -R17 ;  /* 0x8000001110107221 */ /* 0x004fc80000000000 */
[----:B------:R-:W-:-:S05]  /*1560*/  FFMA R17, R16, 0.20000001788139343262, R17 ;  /* 0x3e4cccce10117823 */ /* 0x000fca0000000011 */
[----:B------:R1:W-:Y:S04]  /*1570*/  STG.E desc[UR14][R14.64], R17 ;  /* 0x000000110e007986 */ /* 0x0003e8000c10190e */
[----:B------:R-:W2:Y:S04]  /*1580*/  LDG.E R16, desc[UR14][R10.64+0x200] ;  /* 0x0002000e0a107981 */ /* 0x000ea8000c1e1900 */
[----:B------:R-:W2:Y:S02]  /*1590*/  LDG.E R21, desc[UR14][R12.64+0x200] ;  /* 0x0002000e0c157981 */ /* 0x000ea4000c1e1900 */
[----:B--2---:R-:W-:-:S04]  /*15a0*/  FADD R16, R16, -R21 ;  /* 0x8000001510107221 */ /* 0x004fc80000000000 */
[----:B------:R-:W-:-:S05]  /*15b0*/  FFMA R21, R16, 0.20000001788139343262, R21 ;  /* 0x3e4cccce10157823 */ /* 0x000fca0000000015 */
[----:B------:R2:W-:Y:S04]  /*15c0*/  STG.E desc[UR14][R14.64+0x200], R21 ;  /* 0x000200150e007986 */ /* 0x0005e8000c10190e */
[----:B------:R-:W3:Y:S04]  /*15d0*/  LDG.E R16, desc[UR14][R10.64+0x400] ;  /* 0x0004000e0a107981 */ /* 0x000ee8000c1e1900 */
[----:B0-----:R-:W3:Y:S02]  /*15e0*/  LDG.E R19, desc[UR14][R12.64+0x400] ;  /* 0x0004000e0c137981 */ /* 0x001ee4000c1e1900 */
[----:B---3--:R-:W-:-:S04]  /*15f0*/  FADD R16, R16, -R19 ;  /* 0x8000001310107221 */ /* 0x008fc80000000000 */
[----:B------:R-:W-:-:S05]  /*1600*/  FFMA R19, R16, 0.20000001788139343262, R19 ;  /* 0x3e4cccce10137823 */ /* 0x000fca0000000013 */
[----:B------:R2:W-:Y:S04]  /*1610*/  STG.E desc[UR14][R14.64+0x400], R19 ;  /* 0x000400130e007986 */ /* 0x0005e8000c10190e */
[----:B------:R-:W3:Y:S04]  /*1620*/  LDG.E R16, desc[UR14][R10.64+0x600] ;  /* 0x0006000e0a107981 */ /* 0x000ee8000c1e1900 */
[----:B-1----:R-:W3:Y:S01]  /*1630*/  LDG.E R17, desc[UR14][R12.64+0x600] ;  /* 0x0006000e0c117981 */ /* 0x002ee2000c1e1900 */
[----:B------:R-:W-:Y:S02]  /*1640*/  UIADD3 UR20, UP0, UPT, UR20, 0x1000, URZ ;  /* 0x0000100014147890 */ /* 0x000fe4000ff1e0ff */
[----:B------:R-:W-:-:S02]  /*1650*/  UIADD3 UR4, UPT, UPT, UR4, 0x8, URZ ;  /* 0x0000000804047890 */ /* 0x000fc4000fffe0ff */
[----:B------:R-:W-:Y:S02]  /*1660*/  UIADD3.X UR9, UPT, UPT, URZ, UR9, URZ, UP0, !UPT ;  /* 0x00000009ff097290 */ /* 0x000fe400087fe4ff */
[----:B------:R-:W-:Y:S01]  /*1670*/  UISETP.NE.AND UP0, UPT, UR4, URZ, UPT ;  /* 0x000000ff0400728c */ /* 0x000fe2000bf05270 */
[----:B------:R-:W-:Y:S01]  /*1680*/  IADD3 R0, PT, PT, R0, 0x400, RZ ;  /* 0x0000040000007810 */ /* 0x000fe20007ffe0ff */
[----:B---3--:R-:W-:-:S04]  /*1690*/  FADD R16, R16, -R17 ;  /* 0x8000001110107221 */ /* 0x008fc80000000000 */
[----:B------:R-:W-:-:S05]  /*16a0*/  FFMA R17, R16, 0.20000001788139343262, R17 ;  /* 0x3e4cccce10117823 */ /* 0x000fca0000000011 */
[----:B------:R2:W-:Y:S01]  /*16b0*/  STG.E desc[UR14][R14.64+0x600], R17 ;  /* 0x000600110e007986 */ /* 0x0005e2000c10190e */
[----:B------:R-:W-:Y:S05]  /*16c0*/  BRA.U UP0, `(.L_x_64) ;  /* 0xfffffffd000c7547 */ /* 0x000fea000b83ffff */
[----:B------:R-:W0:Y:S02]  /*16d0*/  LDC R0, c[0x0][0x388] ;  /* 0x0000e200ff007b82 */ /* 0x000e240000000800 */
[----:B0-----:R-:W-:-:S07]  /*16e0*/  LOP3.LUT R0, R0, 0x7ffffff8, RZ, 0xc0, !PT ;  /* 0x7ffffff800007812 */ /* 0x001fce00078ec0ff */
.L_x_63:
[----:B--2---:R-:W1:Y:S02]  /*16f0*/  LDC R14, c[0x0][0x388] ;  /* 0x0000e200ff0e7b82 */ /* 0x004e640000000800 */
[----:B-1----:R-:W-:-:S04]  /*1700*/  LOP3.LUT R9, R14, 0x7, RZ, 0xc0, !PT ;  /* 0x000000070e097812 */ /* 0x002fc800078ec0ff */
[----:B------:R-:W-:-:S13]  /*1710*/  ISETP.NE.AND P0, PT, R9, RZ, PT ;  /* 0x000000ff0900720c */ /* 0x000fda0003f05270 */
[----:B------:R-:W-:Y:S05]  /*1720*/  @!P0 EXIT ;  /* 0x000000000000894d */ /* 0x000fea0003800000 */
[----:B------:R-:W1:Y:S01]  /*1730*/  LDCU.64 UR4, c[0x0][0x398] ;  /* 0x00007300ff0477ac */ /* 0x000e620008000a00 */
[----:B------:R-:W-:Y:S01]  /*1740*/  SHF.L.U32 R4, R14, 0x7, RZ ;  /* 0x000000070e047819 */ /* 0x000fe200000006ff */
[----:B------:R-:W2:Y:S01]  /*1750*/  S2R R15, SR_TID.X ;  /* 0x00000000000f7919 */ /* 0x000ea20000002100 */
[----:B------:R-:W-:Y:S01]  /*1760*/  ISETP.GE.U32.AND P0, PT, R9, 0x4, PT ;  /* 0x000000040900780c */ /* 0x000fe20003f06070 */
[----:B------:R-:W3:Y:S01]  /*1770*/  LDCU.64 UR6, c[0x0][0x3a0] ;  /* 0x00007400ff0677ac */ /* 0x000ee20008000a00 */
[----:B------:R-:W-:Y:S01]  /*1780*/  SHF.R.S32.HI R6, RZ, 0x1f, R4 ;  /* 0x0000001fff067819 */ /* 0x000fe20000011404 */
[----:B------:R-:W-:Y:S01]  /*1790*/  IMAD.WIDE.U32 R4, R4, UR18, RZ ;  /* 0x0000001204047c25 */ /* 0x000fe2000f8e00ff */
[----:B------:R-:W-:-:S03]  /*17a0*/  LOP3.LUT R18, R14, 0x3, RZ, 0xc0, !PT ;  /* 0x000000030e127812 */ /* 0x000fc600078ec0ff */
[----:B------:R-:W-:Y:S01]  /*17b0*/  IMAD R7, R6, UR18, RZ ;  /* 0x0000001206077c24 */ /* 0x000fe2000f8e02ff */
[----:B------:R-:W-:Y:S02]  /*17c0*/  SHF.L.U32 R8, R4, 0x2, RZ ;  /* 0x0000000204087819 */ /* 0x000fe400000006ff */
[----:B------:R-:W-:Y:S02]  /*17d0*/  ISETP.NE.AND P1, PT, R18, RZ, PT ;  /* 0x000000ff1200720c */ /* 0x000fe40003f25270 */
[----:B------:R-:W-:Y:S02]  /*17e0*/  IADD3 R7, PT, PT, R5, R7, RZ ;  /* 0x0000000705077210 */ /* 0x000fe40007ffe0ff */
[----:B-1----:R-:W-:Y:S02]  /*17f0*/  IADD3 R6, P2, PT, R8, UR4, RZ ;  /* 0x0000000408067c10 */ /* 0x002fe4000ff5e0ff */
[----:B------:R-:W-:Y:S02]  /*1800*/  SHF.L.U64.HI R5, R4, 0x2, R7 ;  /* 0x0000000204057819 */ /* 0x000fe40000010207 */
[----:B---3--:R-:W-:-:S02]  /*1810*/  IADD3 R4, P3, PT, R8, UR6, RZ ;  /* 0x0000000608047c10 */ /* 0x008fc4000ff7e0ff */
[C---:B------:R-:W-:Y:S02]  /*1820*/  IADD3.X R7, PT, PT, R5.reuse, UR5, RZ, P2, !PT ;  /* 0x0000000505077c10 */ /* 0x040fe400097fe4ff */
[----:B------:R-:W-:Y:S01]  /*1830*/  IADD3.X R5, PT, PT, R5, UR7, RZ, P3, !PT ;  /* 0x0000000705057c10 */ /* 0x000fe20009ffe4ff */
[----:B------:R-:W-:Y:S08]  /*1840*/  @!P0 BRA `(.L_x_65) ;  /* 0x0000000000648947 */ /* 0x000ff00003800000 */
[----:B--2---:R-:W-:-:S05]  /*1850*/  LEA R13, R0, R15, 0x7 ;  /* 0x0000000f000d7211 */ /* 0x004fca00078e38ff */
[----:B0-----:R-:W-:-:S04]  /*1860*/  IMAD.WIDE R10, R13, 0x4, R6 ;  /* 0x000000040d0a7825 */ /* 0x001fc800078e0206 */
[C---:B------:R-:W-:Y:S01]  /*1870*/  IMAD.WIDE R8, R13.reuse, 0x4, R4 ;  /* 0x000000040d087825 */ /* 0x040fe200078e0204 */
[----:B------:R-:W2:Y:S04]  /*1880*/  LDG.E R12, desc[UR14][R10.64] ;  /* 0x0000000e0a0c7981 */ /* 0x000ea8000c1e1900 */
[----:B------:R-:W2:Y:S02]  /*1890*/  LDG.E R17, desc[UR14][R8.64] ;  /* 0x0000000e08117981 */ /* 0x000ea4000c1e1900 */
[----:B--2---:R-:W-:Y:S01]  /*18a0*/  FADD R16, R12, -R17 ;  /* 0x800000110c107221 */ /* 0x004fe20000000000 */
[----:B------:R-:W-:-:S04]  /*18b0*/  IMAD.WIDE R12, R13, 0x4, R2 ;  /* 0x000000040d0c7825 */ /* 0x000fc800078e0202 */
[----:B------:R-:W-:-:S05]  /*18c0*/  FFMA R17, R16, 0.20000001788139343262, R17 ;  /* 0x3e4cccce10117823 */ /* 0x000fca0000000011 */
[----:B------:R0:W-:Y:S04]  /*18d0*/  STG.E desc[UR14][R12.64], R17 ;  /* 0x000000110c007986 */ /* 0x0001e8000c10190e */
[----:B------:R-:W2:Y:S04]  /*18e0*/  LDG.E R16, desc[UR14][R10.64+0x200] ;  /* 0x0002000e0a107981 */ /* 0x000ea8000c1e1900 */
[----:B------:R-:W2:Y:S02]  /*18f0*/  LDG.E R19, desc[UR14][R8.64+0x200] ;  /* 0x0002000e08137981 */ /* 0x000ea4000c1e1900 */
        /* <DEDUP_REMOVED lines=9> */
[----:B0-----:R-:W2:Y:S01]  /*1990*/  LDG.E R17, desc[UR14][R8.64+0x600] ;  /* 0x0006000e08117981 */ /* 0x001ea2000c1e1900 */
[----:B------:R-:W-:Y:S01]  /*19a0*/  IADD3 R0, PT, PT, R0, 0x4, RZ ;  /* 0x0000000400007810 */ /* 0x000fe20007ffe0ff */
[----:B--2---:R-:W-:-:S04]  /*19b0*/  FADD R16, R16, -R17 ;  /* 0x8000001110107221 */ /* 0x004fc80000000000 */
[----:B------:R-:W-:-:S05]  /*19c0*/  FFMA R17, R16, 0.20000001788139343262, R17 ;  /* 0x3e4cccce10117823 */ /* 0x000fca0000000011 */
[----:B------:R1:W-:Y:S02]  /*19d0*/  STG.E desc[UR14][R12.64+0x600], R17 ;  /* 0x000600110c007986 */ /* 0x0003e4000c10190e */
.L_x_65:
[----:B------:R-:W-:Y:S05]  /*19e0*/  @!P1 EXIT ;  /* 0x000000000000994d */ /* 0x000fea0003800000 */
[----:B------:R-:W-:Y:S02]  /*19f0*/  ISETP.NE.AND P0, PT, R18, 0x1, PT ;  /* 0x000000011200780c */ /* 0x000fe40003f05270 */
[----:B------:R-:W-:-:S04]  /*1a00*/  LOP3.LUT R14, R14, 0x1, RZ, 0xc0, !PT ;  /* 0x000000010e0e7812 */ /* 0x000fc800078ec0ff */
[----:B------:R-:W-:-:S07]  /*1a10*/  ISETP.NE.U32.AND P1, PT, R14, 0x1, PT ;  /* 0x000000010e00780c */ /* 0x000fce0003f25070 */
[----:B------:R-:W-:Y:S06]  /*1a20*/  @!P0 BRA `(.L_x_66) ;  /* 0x00000000003c8947 */ /* 0x000fec0003800000 */
[----:B--2---:R-:W-:-:S05]  /*1a30*/  LEA R9, R0, R15, 0x7 ;  /* 0x0000000f00097211 */ /* 0x004fca00078e38ff */
[----:B0-----:R-:W-:-:S04]  /*1a40*/  IMAD.WIDE R10, R9, 0x4, R6 ;  /* 0x00000004090a7825 */ /* 0x001fc800078e0206 */
[C---:B-1----:R-:W-:Y:S01]  /*1a50*/  IMAD.WIDE R12, R9.reuse, 0x4, R4 ;  /* 0x00000004090c7825 */ /* 0x042fe200078e0204 */
[----:B------:R-:W2:Y:S04]  /*1a60*/  LDG.E R8, desc[UR14][R10.64] ;  /* 0x0000000e0a087981 */ /* 0x000ea8000c1e1900 */
[----:B------:R-:W2:Y:S02]  /*1a70*/  LDG.E R17, desc[UR14][R12.64] ;  /* 0x0000000e0c117981 */ /* 0x000ea4000c1e1900 */
[----:B--2---:R-:W-:Y:S01]  /*1a80*/  FADD R14, R8, -R17 ;  /* 0x80000011080e7221 */ /* 0x004fe20000000000 */
[----:B------:R-:W-:-:S04]  /*1a90*/  IMAD.WIDE R8, R9, 0x4, R2 ;  /* 0x0000000409087825 */ /* 0x000fc800078e0202 */
[----:B------:R-:W-:-:S05]  /*1aa0*/  FFMA R17, R14, 0.20000001788139343262, R17 ;  /* 0x3e4cccce0e117823 */ /* 0x000fca0000000011 */
[----:B------:R3:W-:Y:S04]  /*1ab0*/  STG.E desc[UR14][R8.64], R17 ;  /* 0x0000001108007986 */ /* 0x0007e8000c10190e */
[----:B------:R-:W2:Y:S04]  /*1ac0*/  LDG.E R14, desc[UR14][R10.64+0x200] ;  /* 0x0002000e0a0e7981 */ /* 0x000ea8000c1e1900 */
[----:B------:R-:W2:Y:S01]  /*1ad0*/  LDG.E R19, desc[UR14][R12.64+0x200] ;  /* 0x0002000e0c137981 */ /* 0x000ea2000c1e1900 */
[----:B------:R-:W-:Y:S01]  /*1ae0*/  IADD3 R0, PT, PT, R0, 0x2, RZ ;  /* 0x0000000200007810 */ /* 0x000fe20007ffe0ff */
[----:B--2---:R-:W-:-:S04]  /*1af0*/  FADD R14, R14, -R19 ;  /* 0x800000130e0e7221 */ /* 0x004fc80000000000 */
[----:B------:R-:W-:-:S05]  /*1b00*/  FFMA R19, R14, 0.20000001788139343262, R19 ;  /* 0x3e4cccce0e137823 */ /* 0x000fca0000000013 */
[----:B------:R3:W-:Y:S02]  /*1b10*/  STG.E desc[UR14][R8.64+0x200], R19 ;  /* 0x0002001308007986 */ /* 0x0007e4000c10190e */
.L_x_66:
[----:B------:R-:W-:Y:S05]  /*1b20*/  @P1 EXIT ;  /* 0x000000000000194d */ /* 0x000fea0003800000 */
[----:B--2---:R-:W-:-:S05]  /*1b30*/  LEA R15, R0, R15, 0x7 ;  /* 0x0000000f000f7211 */ /* 0x004fca00078e38ff */
[----:B------:R-:W-:-:S04]  /*1b40*/  IMAD.WIDE R6, R15, 0x4, R6 ;  /* 0x000000040f067825 */ /* 0x000fc800078e0206 */
[C---:B------:R-:W-:Y:S02]  /*1b50*/  IMAD.WIDE R4, R15.reuse, 0x4, R4 ;  /* 0x000000040f047825 */ /* 0x040fe400078e0204 */
[----:B------:R-:W2:Y:S04]  /*1b60*/  LDG.E R6, desc[UR14][R6.64] ;  /* 0x0000000e06067981 */ /* 0x000ea8000c1e1900 */
[----:B------:R-:W2:Y:S01]  /*1b70*/  LDG.E R5, desc[UR14][R4.64] ;  /* 0x0000000e04057981 */ /* 0x000ea2000c1e1900 */
[----:B------:R-:W-:-:S04]  /*1b80*/  IMAD.WIDE R2, R15, 0x4, R2 ;  /* 0x000000040f027825 */ /* 0x000fc800078e0202 */
[----:B--2---:R-:W-:-:S04]  /*1b90*/  FADD R0, R6, -R5 ;  /* 0x8000000506007221 */ /* 0x004fc80000000000 */
[----:B---3--:R-:W-:-:S05]  /*1ba0*/  FFMA R9, R0, 0.20000001788139343262, R5 ;  /* 0x3e4cccce00097823 */ /* 0x008fca0000000005 */
[----:B------:R-:W-:Y:S01]  /*1bb0*/  STG.E desc[UR14][R2.64], R9 ;  /* 0x0000000902007986 */ /* 0x000fe2000c10190e */
[----:B------:R-:W-:Y:S05]  /*1bc0*/  EXIT ;  /* 0x000000000000794d */ /* 0x000fea0003800000 */
.L_x_67:
        /* <DEDUP_REMOVED lines=11> */
.L_x_91:


//--------------------- .text._ZN3cub18CUB_300001_SM_10006detail9transform16transform_kernelINS2_10policy_hubILb1EN4cuda3std3__45tupleIJN6thrust24THRUST_300001_SM_1000_NS12zip_iteratorINS8_IJNSA_6detail15normal_iteratorINSA_10device_ptrIfEEEESG_EEEEEEEEE10policy1000Ei11stepFunctorSG_JSI_EEEvT0_iT1_T2_DpNS2_10kernel_argIT3_EE --------------------------
	.section	.text._ZN3cub18CUB_300001_SM_10006detail9transform16transform_kernelINS2_10policy_hubILb1EN4cuda3std3__45tupleIJN6thrust24THRUST_300001_SM_1000_NS12zip_iteratorINS8_IJNSA_6detail15normal_iteratorINSA_10device_ptrIfEEEESG_EEEEEEEEE10policy1000Ei11stepFunctorSG_JSI_EEEvT0_iT1_T2_DpNS2_10kernel_argIT3_EE,"ax",@progbits
	.align	128
        .global         _ZN3cub18CUB_300001_SM_10006detail9transform16transform_kernelINS2_10policy_hubILb1EN4cuda3std3__45tupleIJN6thrust24THRUST_300001_SM_1000_NS12zip_iteratorINS8_IJNSA_6detail15normal_iteratorINSA_10device_ptrIfEEEESG_EEEEEEEEE10policy1000Ei11stepFunctorSG_JSI_EEEvT0_iT1_T2_DpNS2_10kernel_argIT3_EE
        .type           _ZN3cub18CUB_300001_SM_10006detail9transform16transform_kernelINS2_10policy_hubILb1EN4cuda3std3__45tupleIJN6thrust24THRUST_300001_SM_1000_NS12zip_iteratorINS8_IJNSA_6detail15normal_iteratorINSA_10device_ptrIfEEEESG_EEEEEEEEE10policy1000Ei11stepFunctorSG_JSI_EEEvT0_iT1_T2_DpNS2_10kernel_argIT3_EE,@function
        .size           _ZN3cub18CUB_300001_SM_10006detail9transform16transform_kernelINS2_10policy_hubILb1EN4cuda3std3__45tupleIJN6thrust24THRUST_300001_SM_1000_NS12zip_iteratorINS8_IJNSA_6detail15normal_iteratorINSA_10device_ptrIfEEEESG_EEEEEEEEE10policy1000Ei11stepFunctorSG_JSI_EEEvT0_iT1_T2_DpNS2_10kernel_argIT3_EE,(.L_x_92 - _ZN3cub18CUB_300001_SM_10006detail9transform16transform_kernelINS2_10policy_hubILb1EN4cuda3std3__45tupleIJN6thrust24THRUST_300001_SM_1000_NS12zip_iteratorINS8_IJNSA_6detail15normal_iteratorINSA_10device_ptrIfEEEESG_EEEEEEEEE10policy1000Ei11stepFunctorSG_JSI_EEEvT0_iT1_T2_DpNS2_10kernel_argIT3_EE)
        .other          _ZN3cub18CUB_300001_SM_10006detail9transform16transform_kernelINS2_10policy_hubILb1EN4cuda3std3__45tupleIJN6thrust24THRUST_300001_SM_1000_NS12zip_iteratorINS8_IJNSA_6detail15normal_iteratorINSA_10device_ptrIfEEEESG_EEEEEEEEE10policy1000Ei11stepFunctorSG_JSI_EEEvT0_iT1_T2_DpNS2_10kernel_argIT3_EE,@"STO_CUDA_ENTRY STV_DEFAULT"
_ZN3cub18CUB_300001_SM_10006detail9transform16transform_kernelINS2_10policy_hubILb1EN4cuda3std3__45tupleIJN6thrust24THRUST_300001_SM_1000_NS12zip_iteratorINS8_IJNSA_6detail15normal_iteratorINSA_10device_ptrIfEEEESG_EEEEEEEEE10policy1000Ei11stepFunctorSG_JSI_EEEvT0_iT1_T2_DpNS2_10kernel_argIT3_EE:
.text._ZN3cub18CUB_300001_SM_10006detail9transform16transform_kernelINS2_10policy_hubILb1EN4cuda3std3__45tupleIJN6thrust24THRUST_300001_SM_1000_NS12zip_iteratorINS8_IJNSA_6detail15normal_iteratorINSA_10device_ptrIfEEEESG_EEEEEEEEE10policy1000Ei11stepFunctorSG_JSI_EEEvT0_iT1_T2_DpNS2_10kernel_argIT3_EE:
[----:B------:R-:W-:Y:S08]  /*0000*/  LDC R1, c[0x0][0x37c] ;  /* 0x0000df00ff017b82 */ /* 0x000ff00000000800 */
[----:B------:R-:W0:Y:S01]  /*0010*/  S2UR UR8, SR_CTAID.X ;  /* 0x00000000000879c3 */ /* 0x000e220000002500 */
[----:B------:R-:W1:Y:S01]  /*0020*/  LDCU.64 UR12, c[0x0][0x380] ;  /* 0x00007000ff0c77ac */ /* 0x000e620008000a00 */
[----:B------:R-:W2:Y:S01]  /*0030*/  LDCU.128 UR4, c[0x0][0x390] ;  /* 0x00007200ff0477ac */ /* 0x000ea20008000c00 */
[----:B------:R-:W3:Y:S01]  /*0040*/  LDCU.64 UR14, c[0x0][0x3a0] ;  /* 0x00007400ff0e77ac */ /* 0x000ee20008000a00 */
[----:B------:R-:W4:Y:S01]  /*0050*/  LDCU.64 UR18, c[0x0][0x358] ;  /* 0x00006b00ff1277ac */ /* 0x000f220008000a00 */
[----:B-1----:R-:W-:-:S04]  /*0060*/  USHF.L.U32 UR10, UR13, 0x7, URZ ;  /* 0x000000070d0a7899 */ /* 0x002fc800080006ff */
[----:B0-----:R-:W-:-:S04]  /*0070*/  UIMAD UR8, UR10, UR8, URZ ;  /* 0x000000080a0872a4 */ /* 0x001fc8000f8e02ff */
[----:B------:R-:W-:Y:S02]  /*0080*/  UIADD3 UR11, UPT, UPT, -UR8, UR12, URZ ;  /* 0x0000000c080b7290 */ /* 0x000fe4000fffe1ff */
[----:B------:R-:W-:Y:S02]  /*0090*/  UIMAD.WIDE UR8, UR8, 0x4, URZ ;  /* 0x00000004080878a5 */ /* 0x000fe4000f8e02ff */
[----:B------:R-:W-:Y:S02]  /*00a0*/  UISETP.LT.AND UP4, UPT, UR10, UR11, UPT ;  /* 0x0000000b0a00728c */ /* 0x000fe4000bf81270 */
[----:B------:R-:W-:Y:S02]  /*00b0*/  UISETP.GT.AND UP0, UPT, UR10, UR11, UPT ;  /* 0x0000000b0a00728c */ /* 0x000fe4000bf04270 */
[----:B--2---:R-:W-:Y:S02]  /*00c0*/  UIADD3 UR12, UP1, UPT, UR8, UR6, URZ ;  /* 0x00000006080c7290 */ /* 0x004fe4000ff3e0ff */
[----:B---3--:R-:W-:-:S02]  /*00d0*/  UIADD3 UR20, UP2, UPT, UR8, UR14, URZ ;  /* 0x0000000e08147290 */ /* 0x008fc4000ff5e0ff */
[----:B------:R-:W-:Y:S02]  /*00e0*/  USEL UR10, UR10, UR11, UP4 ;  /* 0x0000000b0a0a7287 */ /* 0x000fe4000a000000 */
[----:B------:R-:W-:Y:S01]  /*00f0*/  UIADD3.X UR11, UPT, UPT, UR9, UR7, URZ, UP1, !UPT ;  /* 0x00000007090b7290 */ /* 0x000fe20008ffe4ff */
[----:B------:R-:W-:Y:S01]  /*0100*/  MOV R2, UR12 ;  /* 0x0000000c00027c02 */ /* 0x000fe20008000f00 */
[----:B------:R-:W-:Y:S01]  /*0110*/  UIADD3.X UR21, UPT, UPT, UR9, UR15, URZ, UP2, !UPT ;  /* 0x0000000f09157290 */ /* 0x000fe200097fe4ff */
[----:B------:R-:W-:Y:S01]  /*0120*/  MOV R4, UR20 ;  /* 0x0000001400047c02 */ /* 0x000fe20008000f00 */
[----:B------:R-:W-:Y:S02]  /*0130*/  UIADD3 UR16, UP3, UPT, UR8, UR4, URZ ;  /* 0x0000000408107290 */ /* 0x000fe4000ff7e0ff */
[----:B------:R-:W-:Y:S02]  /*0140*/  MOV R3, UR11 ;  /* 0x0000000b00037c02 */ /* 0x000fe40008000f00 */
[----:B------:R-:W-:Y:S01]  /*0150*/  MOV R5, UR21 ;  /* 0x0000001500057c02 */ /* 0x000fe20008000f00 */
[----:B------:R-:W-:Y:S01]  /*0160*/  UIADD3.X UR17, UPT, UPT, UR9, UR5, URZ, UP3, !UPT ;  /* 0x0000000509117290 */ /* 0x000fe20009ffe4ff */
[----:B----4-:R-:W-:Y:S11]  /*0170*/  BRA.U UP0, `(.L_x_68) ;  /* 0x0000000900707547 */ /* 0x010ff6000b800000 */
[----:B------:R-:W-:-:S06]  /*0180*/  UISETP.GE.AND UP0, UPT, UR13, 0x1, UPT ;  /* 0x000000010d00788c */ /* 0x000fcc000bf06270 */
[----:B------:R-:W-:-:S13]  /*0190*/  PLOP3.LUT P0, PT, PT, PT, UP0, 0x80, 0x8 ;  /* 0x000000000008781c */ /* 0x000fda0003f0f008 */
[----:B------:R-:W-:Y:S05]  /*01a0*/  @!P0 EXIT ;  /* 0x000000000000894d */ /* 0x000fea0003800000 */
[----:B------:R-:W0:Y:S01]  /*01b0*/  S2R R15, SR_TID.X ;  /* 0x00000000000f7919 */ /* 0x000e220000002100 */
[----:B------:R-:W-:Y:S01]  /*01c0*/  UISETP.GE.U32.AND UP0, UPT, UR13, 0x8, UPT ;  /* 0x000000080d00788c */ /* 0x000fe2000bf06070 */
[----:B------:R-:W-:-:S08]  /*01d0*/  HFMA2 R13, -RZ, RZ, 0, 0 ;  /* 0x00000000ff0d7431 */ /* 0x000fd000000001ff */
[----:B------:R-:W-:Y:S05]  /*01e0*/  BRA.U !UP0, `(.L_x_69) ;  /* 0x0000000508447547 */ /* 0x000fea000b800000 */
[----:B------:R-:W1:Y:S01]  /*01f0*/  LDC.64 R6, c[0x0][0x390] ;  /* 0x0000e400ff067b82 */ /* 0x000e620000000a00 */
[----:B------:R-:W-:Y:S01]  /*0200*/  UMOV UR11, UR8 ;  /* 0x00000008000b7c82 */ /* 0x000fe20008000000 */
[----:B------:R-:W-:Y:S01]  /*0210*/  ULOP3.LUT UR8, UR13, 0x7ffffff8, URZ, 0xc0, !UPT ;  /* 0x7ffffff80d087892 */ /* 0x000fe2000f8ec0ff */
[----:B0-----:R-:W-:Y:S01]  /*0220*/  IADD3 R0, PT, PT, R15, 0x80, RZ ;  /* 0x000000800f007810 */ /* 0x001fe20007ffe0ff */
[----:B------:R-:W-:Y:S02]  /*0230*/  UIADD3 UR10, UP0, UPT, UR11, 0x600, URZ ;  /* 0x000006000b0a7890 */ /* 0x000fe4000ff1e0ff */
[----:B------:R-:W-:Y:S02]  /*0240*/  UIADD3 UR8, UPT, UPT, -UR8, URZ, URZ ;  /* 0x000000ff08087290 */ /* 0x000fe4000fffe1ff */
[----:B------:R-:W0:Y:S01]  /*0250*/  LDC.64 R8, c[0x0][0x398] ;  /* 0x0000e600ff087b82 */ /* 0x000e220000000a00 */
[----:B------:R-:W-:Y:S02]  /*0260*/  UIADD3 UR12, UP2, UPT, UR10, UR4, URZ ;  /* 0x000000040a0c7290 */ /* 0x000fe4000ff5e0ff */
[----:B------:R-:W-:-:S02]  /*0270*/  UIADD3 UR6, UP1, UPT, UR10, UR6, URZ ;  /* 0x000000060a067290 */ /* 0x000fc4000ff3e0ff */
[----:B------:R-:W-:Y:S02]  /*0280*/  UIADD3.X UR4, UPT, UPT, URZ, UR9, URZ, UP0, !UPT ;  /* 0x00000009ff047290 */ /* 0x000fe400087fe4ff */
[----:B------:R-:W-:Y:S01]  /*0290*/  UIADD3 UR10, UP0, UPT, UR10, UR14, URZ ;  /* 0x0000000e0a0a7290 */ /* 0x000fe2000ff1e0ff */
[----:B------:R-:W2:Y:S01]  /*02a0*/  LDC.64 R10, c[0x0][0x3a0] ;  /* 0x0000e800ff0a7b82 */ /* 0x000ea20000000a00 */
[----:B------:R-:W-:Y:S02]  /*02b0*/  UIADD3.X UR7, UPT, UPT, UR4, UR7, URZ, UP1, !UPT ;  /* 0x0000000704077290 */ /* 0x000fe40008ffe4ff */
[----:B------:R-:W-:Y:S02]  /*02c0*/  UIADD3.X UR5, UPT, UPT, UR4, UR5, URZ, UP2, !UPT ;  /* 0x0000000504057290 */ /* 0x000fe400097fe4ff */
[----:B------:R-:W-:Y:S01]  /*02d0*/  UIADD3.X UR4, UPT, UPT, UR4, UR15, URZ, UP0, !UPT ;  /* 0x0000000f04047290 */ /* 0x000fe200087fe4ff */
[----:B-1----:R-:W-:-:S04]  /*02e0*/  IMAD.WIDE.U32 R6, R15, 0x4, R6 ;  /* 0x000000040f067825 */ /* 0x002fc800078e0006 */
[----:B0-----:R-:W-:-:S04]  /*02f0*/  IMAD.WIDE.U32 R8, R15, 0x4, R8 ;  /* 0x000000040f087825 */ /* 0x001fc800078e0008 */
[----:B--2---:R-:W-:-:S07]  /*0300*/  IMAD.WIDE.U32 R10, R15, 0x4, R10 ;  /* 0x000000040f0a7825 */ /* 0x004fce00078e000a */
.L_x_70:
        /* <DEDUP_REMOVED lines=30> */
[----:B0-----:R-:W2:Y:S04]  /*04f0*/  LDG.E R12, desc[UR18][R14.64+-0x200] ;  /* 0xfffe00120e0c7981 */ /* 0x001ea8000c1e1900 */
[----:B------:R-:W2:Y:S02]  /*0500*/  LDG.E R13, desc[UR18][R16.64+-0x200] ;  /* 0xfffe0012100d7981 */ /* 0x000ea4000c1e1900 */
        /* <DEDUP_REMOVED lines=29> */
[----:B------:R-:W-:-:S06]  /*06e0*/  ULOP3.LUT UR4, UR13, 0x7ffffff8, URZ, 0xc0, !UPT ;  /* 0x7ffffff80d047892 */ /* 0x000fcc000f8ec0ff */
[----:B--2---:R-:W-:-:S07]  /*06f0*/  MOV R13, UR4 ;  /* 0x00000004000d7c02 */ /* 0x004fce0008000f00 */
.L_x_69:
[----:B------:R-:W-:-:S06]  /*0700*/  ULOP3.LUT UR4, UR13, 0x7, URZ, 0xc0, !UPT ;  /* 0x000000070d047892 */ /* 0x000fcc000f8ec0ff */
[----:B------:R-:W-:-:S13]  /*0710*/  ISETP.NE.AND P0, PT, RZ, UR4, PT ;  /* 0x00000004ff007c0c */ /* 0x000fda000bf05270 */
[----:B------:R-:W-:Y:S05]  /*0720*/  @!P0 EXIT ;  /* 0x000000000000894d */ /* 0x000fea0003800000 */
[----:B------:R-:W1:Y:S01]  /*0730*/  S2R R0, SR_TID.X ;  /* 0x0000000000007919 */ /* 0x000e620000002100 */
[----:B------:R-:W-:Y:S02]  /*0740*/  UISETP.GE.U32.AND UP0, UPT, UR4, 0x4, UPT ;  /* 0x000000040400788c */ /* 0x000fe4000bf06070 */
[----:B------:R-:W-:-:S07]  /*0750*/  ULOP3.LUT UR4, UR13, 0x3, URZ, 0xc0, !UPT ;  /* 0x000000030d047892 */ /* 0x000fce000f8ec0ff */
[----:B------:R-:W-:Y:S05]  /*0760*/  BRA.U !UP0, `(.L_x_71) ;  /* 0x0000000108687547 */ /* 0x000fea000b800000 */
[----:B-1----:R-:W-:-:S05]  /*0770*/  LEA R11, R13, R0, 0x7 ;  /* 0x000000000d0b7211 */ /* 0x002fca00078e38ff */
[----:B------:R-:W-:-:S04]  /*0780*/  IMAD.WIDE R8, R11, 0x4, R2 ;  /* 0x000000040b087825 */ /* 0x000fc800078e0202 */
[----:B------:R-:W-:Y:S01]  /*0790*/  IMAD.WIDE R6, R11, 0x4, R4 ;  /* 0x000000040b067825 */ /* 0x000fe200078e0204 */
[----:B------:R-:W2:Y:S04]  /*07a0*/  LDG.E R10, desc[UR18][R8.64] ;  /* 0x00000012080a7981 */ /* 0x000ea8000c1e1900 */
[----:B0-----:R-:W2:Y:S01]  /*07b0*/  LDG.E R15, desc[UR18][R6.64] ;  /* 0x00000012060f7981 */ /* 0x001ea2000c1e1900 */
[----:B------:R-:W-:Y:S01]  /*07c0*/  MOV R14, 0x4 ;  /* 0x00000004000e7802 */ /* 0x000fe20000000f00 */
[----:B--2---:R-:W-:-:S04]  /*07d0*/  FADD R12, R10, -R15 ;  /* 0x8000000f0a0c7221 */ /* 0x004fc80000000000 */
[----:B------:R-:W-:-:S04]  /*07e0*/  IMAD.WIDE R10, R11, R14, UR16 ;  /* 0x000000100b0a7e25 */ /* 0x000fc8000f8e020e */
        /* <DEDUP_REMOVED lines=8> */
[----:B------:R-:W3:Y:S02]  /*0870*/  LDG.E R19, desc[UR18][R6.64+0x400] ;  /* 0x0004001206137981 */ /* 0x000ee4000c1e1900 */
[----:B---3--:R-:W-:-:S04]  /*0880*/  FADD R12, R12, -R19 ;  /* 0x800000130c0c7221 */ /* 0x008fc80000000000 */
[----:B------:R-:W-:-:S05]  /*0890*/  FFMA R19, R12, 0.20000001788139343262, R19 ;  /* 0x3e4cccce0c137823 */ /* 0x000fca0000000013 */
[----:B------:R2:W-:Y:S04]  /*08a0*/  STG.E desc[UR18][R10.64+0x400], R19 ;  /* 0x000400130a007986 */ /* 0x0005e8000c101912 */
[----:B------:R-:W3:Y:S04]  /*08b0*/  LDG.E R12, desc[UR18][R8.64+0x600] ;  /* 0x00060012080c7981 */ /* 0x000ee8000c1e1900 */
[----:B0-----:R-:W3:Y:S01]  /*08c0*/  LDG.E R15, desc[UR18][R6.64+0x600] ;  /* 0x00060012060f7981 */ /* 0x001ee2000c1e1900 */
[----:B------:R-:W-:Y:S01]  /*08d0*/  IADD3 R13, PT, PT, R13, 0x4, RZ ;  /* 0x000000040d0d7810 */ /* 0x000fe20007ffe0ff */
[----:B---3--:R-:W-:-:S04]  /*08e0*/  FADD R12, R12, -R15 ;  /* 0x8000000f0c0c7221 */ /* 0x008fc80000000000 */
[----:B------:R-:W-:-:S05]  /*08f0*/  FFMA R15, R12, 0.20000001788139343262, R15 ;  /* 0x3e4cccce0c0f7823 */ /* 0x000fca000000000f */
[----:B------:R2:W-:Y:S02]  /*0900*/  STG.E desc[UR18][R10.64+0x600], R15 ;  /* 0x0006000f0a007986 */ /* 0x0005e4000c101912 */
.L_x_71:
[----:B------:R-:W-:-:S13]  /*0910*/  ISETP.NE.AND P0, PT, RZ, UR4, PT ;  /* 0x00000004ff007c0c */ /* 0x000fda000bf05270 */
[----:B------:R-:W-:Y:S05]  /*0920*/  @!P0 EXIT ;  /* 0x000000000000894d */ /* 0x000fea0003800000 */
[----:B------:R-:W-:-:S09]  /*0930*/  UISETP.NE.AND UP0, UPT, UR4, 0x1, UPT ;  /* 0x000000010400788c */ /* 0x000fd2000bf05270 */
[----:B------:R-:W-:Y:S05]  /*0940*/  BRA.U !UP0, `(.L_x_72) ;  /* 0x0000000108407547 */ /* 0x000fea000b800000 */
[----:B-12---:R-:W-:-:S05]  /*0950*/  LEA R11, R13, R0, 0x7 ;  /* 0x000000000d0b7211 */ /* 0x006fca00078e38ff */
[----:B------:R-:W-:-:S04]  /*0960*/  IMAD.WIDE R6, R11, 0x4, R2 ;  /* 0x000000040b067825 */ /* 0x000fc800078e0202 */
[----:B------:R-:W-:Y:S01]  /*0970*/  IMAD.WIDE R8, R11, 0x4, R4 ;  /* 0x000000040b087825 */ /* 0x000fe200078e0204 */
[----:B------:R-:W2:Y:S04]  /*0980*/  LDG.E R10, desc[UR18][R6.64] ;  /* 0x00000012060a7981 */ /* 0x000ea8000c1e1900 */
[----:B0-----:R-:W2:Y:S01]  /*0990*/  LDG.E R15, desc[UR18][R8.64] ;  /* 0x00000012080f7981 */ /* 0x001ea2000c1e1900 */
[----:B------:R-:W-:Y:S02]  /*09a0*/  HFMA2 R14, -RZ, RZ, 0, 2.384185791015625e-07 ;  /* 0x00000004ff0e7431 */ /* 0x000fe400000001ff */
[----:B--2---:R-:W-:-:S03]  /*09b0*/  FADD R12, R10, -R15 ;  /* 0x8000000f0a0c7221 */ /* 0x004fc60000000000 */
[----:B------:R-:W-:-:S04]  /*09c0*/  IMAD.WIDE R10, R11, R14, UR16 ;  /* 0x000000100b0a7e25 */ /* 0x000fc8000f8e020e */
        /* <DEDUP_REMOVED lines=8> */
.L_x_72:
[----:B------:R-:W-:-:S04]  /*0a50*/  ULOP3.LUT UR4, UR13, 0x1, URZ, 0xc0, !UPT ;  /* 0x000000010d047892 */ /* 0x000fc8000f8ec0ff */
[----:B------:R-:W-:-:S06]  /*0a60*/  UISETP.NE.U32.AND UP0, UPT, UR4, 0x1, UPT ;  /* 0x000000010400788c */ /* 0x000fcc000bf05070 */
[----:B------:R-:W-:-:S13]  /*0a70*/  PLOP3.LUT P0, PT, PT, PT, UP0, 0x80, 0x8 ;  /* 0x000000000008781c */ /* 0x000fda0003f0f008 */
[----:B------:R-:W-:Y:S05]  /*0a80*/  @P0 EXIT ;  /* 0x000000000000094d */ /* 0x000fea0003800000 */
[----:B-1----:R-:W-:-:S05]  /*0a90*/  LEA R7, R13, R0, 0x7 ;  /* 0x000000000d077211 */ /* 0x002fca00078e38ff */
[----:B------:R-:W-:-:S04]  /*0aa0*/  IMAD.WIDE R2, R7, 0x4, R2 ;  /* 0x0000000407027825 */ /* 0x000fc800078e0202 */
[----:B------:R-:W-:Y:S02]  /*0ab0*/  IMAD.WIDE R4, R7, 0x4, R4 ;  /* 0x0000000407047825 */ /* 0x000fe400078e0204 */
[----:B------:R-:W4:Y:S04]  /*0ac0*/  LDG.E R2, desc[UR18][R2.64] ;  /* 0x0000001202027981 */ /* 0x000f28000c1e1900 */
[----:B------:R-:W4:Y:S01]  /*0ad0*/  LDG.E R5, desc[UR18][R4.64] ;  /* 0x0000001204057981 */ /* 0x000f22000c1e1900 */
[----:B------:R-:W-:-:S05]  /*0ae0*/  MOV R6, 0x4 ;  /* 0x0000000400067802 */ /* 0x000fca0000000f00 */
[----:B------:R-:W-:-:S04]  /*0af0*/  IMAD.WIDE R6, R7, R6, UR16 ;  /* 0x0000001007067e25 */ /* 0x000fc8000f8e0206 */
[----:B----4-:R-:W-:-:S04]  /*0b00*/  FADD R0, R2, -R5 ;  /* 0x8000000502007221 */ /* 0x010fc80000000000 */
[----:B------:R-:W-:-:S05]  /*0b10*/  FFMA R9, R0, 0.20000001788139343262, R5 ;  /* 0x3e4cccce00097823 */ /* 0x000fca0000000005 */
[----:B------:R-:W-:Y:S01]  /*0b20*/  STG.E desc[UR18][R6.64], R9 ;  /* 0x0000000906007986 */ /* 0x000fe2000c101912 */
[----:B------:R-:W-:Y:S05]  /*0b30*/  EXIT ;  /* 0x000000000000794d */ /* 0x000fea0003800000 */
.L_x_68:
[----:B------:R-:W-:-:S06]  /*0b40*/  UISETP.GE.AND UP0, UPT, UR13, 0x1, UPT ;  /* 0x000000010d00788c */ /* 0x000fcc000bf06270 */
[----:B------:R-:W-:-:S13]  /*0b50*/  PLOP3.LUT P0, PT, PT, PT, UP0, 0x80, 0x8 ;  /* 0x000000000008781c */ /* 0x000fda0003f0f008 */
[----:B------:R-:W-:Y:S05]  /*0b60*/  @!P0 EXIT ;  /* 0x000000000000894d */ /* 0x000fea0003800000 */
[----:B------:R-:W0:Y:S01]  /*0b70*/  S2R R0, SR_TID.X ;  /* 0x0000000000007919 */ /* 0x000e220000002100 */
[----:B------:R-:W-:Y:S01]  /*0b80*/  UISETP.GE.U32.AND UP0, UPT, UR13, 0x8, UPT ;  /* 0x000000080d00788c */ /* 0x000fe2000bf06070 */
[----:B------:R-:W-:Y:S01]  /*0b90*/  HFMA2 R7, -RZ, RZ, 0, 0 ;  /* 0x00000000ff077431 */ /* 0x000fe200000001ff */
[----:B------:R-:W-:-:S07]  /*0ba0*/  ULOP3.LUT UR4, UR13, 0x7, URZ, 0xc0, !UPT ;  /* 0x000000070d047892 */ /* 0x000fce000f8ec0ff */
[----:B------:R-:W-:Y:S05]  /*0bb0*/  BRA.U !UP0, `(.L_x_73) ;  /* 0x0000000508247547 */ /* 0x000fea000b800000 */
[----:B------:R-:W-:Y:S01]  /*0bc0*/  ULOP3.LUT UR13, UR13, 0x7ffffff8, URZ, 0xc0, !UPT ;  /* 0x7ffffff80d0d7892 */ /* 0x000fe2000f8ec0ff */
[----:B------:R-:W-:-:S05]  /*0bd0*/  MOV R6, RZ ;  /* 0x000000ff00067202 */ /* 0x000fca0000000f00 */
[----:B------:R-:W-:-:S07]  /*0be0*/  MOV R7, UR13 ;  /* 0x0000000d00077c02 */ /* 0x000fce0008000f00 */
.L_x_76:
[----:B0-----:R-:W-:-:S04]  /*0bf0*/  LEA R13, R6, R0, 0x7 ;  /* 0x00000000060d7211 */ /* 0x001fc800078e38ff */
[----:B------:R-:W-:-:S13]  /*0c00*/  ISETP.GE.AND P0, PT, R13, UR10, PT ;  /* 0x0000000a0d007c0c */ /* 0x000fda000bf06270 */
[----:B------:R-:W-:-:S04]  /*0c10*/  @!P0 IMAD.WIDE.U32 R14, R13, 0x4, R2 ;  /* 0x000000040d0e8825 */ /* 0x000fc800078e0002 */
[C-C-:B------:R-:W-:Y:S02]  /*0c20*/  @!P0 IMAD.WIDE.U32 R16, R13.reuse, 0x4, R4.reuse ;  /* 0x000000040d108825 */ /* 0x140fe400078e0004 */
[----:B------:R-:W2:Y:S04]  /*0c30*/  @!P0 LDG.E R14, desc[UR18][R14.64] ;  /* 0x000000120e0e8981 */ /* 0x000ea8000c1e1900 */
[----:B------:R-:W2:Y:S01]  /*0c40*/  @!P0 LDG.E R17, desc[UR18][R16.64] ;  /* 0x0000001210118981 */ /* 0x000ea2000c1e1900 */
[----:B------:R-:W-:Y:S02]  /*0c50*/  IADD3 R23, PT, PT, R13, 0x80, RZ ;  /* 0x000000800d177810 */ /* 0x000fe40007ffe0ff */
[----:B------:R-:W-:Y:S02]  /*0c60*/  MOV R18, 0x4 ;  /* 0x0000000400127802 */ /* 0x000fe40000000f00 */
[C---:B------:R-:W-:Y:S01]  /*0c70*/  ISETP.GE.AND P1, PT, R23.reuse, UR10, PT ;  /* 0x0000000a17007c0c */ /* 0x040fe2000bf26270 */
[----:B------:R-:W-:-:S04]  /*0c80*/  IMAD.WIDE R10, R23, 0x4, R4 ;  /* 0x00000004170a7825 */ /* 0x000fc800078e0204 */
[----:B------:R-:W-:-:S04]  /*0c90*/  @!P0 IMAD.WIDE.U32 R18, R13, R18, UR16 ;  /* 0x000000100d128e25 */ /* 0x000fc8000f8e0012 */
        /* <DEDUP_REMOVED lines=8> */
[----:B------:R-:W-:-:S05]  /*0d20*/  HFMA2 R14, -RZ, RZ, 0, 2.384185791015625e-07 ;  /* 0x00000004ff0e7431 */ /* 0x000fca00000001ff */
[----:B------:R-:W-:-:S04]  /*0d30*/  IMAD.WIDE R14, R23, R14, UR16 ;  /* 0x00000010170e7e25 */ /* 0x000fc8000f8e020e */
[----:B--2---:R-:W-:-:S04]  /*0d40*/  @!P1 FADD R12, R12, -R17 ;  /* 0x800000110c0c9221 */ /* 0x004fc80000000000 */
[----:B------:R-:W-:-:S05]  /*0d50*/  @!P1 FFMA R17, R12, 0.20000001788139343262, R17 ;  /* 0x3e4cccce0c119823 */ /* 0x000fca0000000011 */
[----:B------:R1:W-:Y:S04]  /*0d60*/  @!P1 STG.E desc[UR18][R14.64], R17 ;  /* 0x000000110e009986 */ /* 0x0003e8000c101912 */
[----:B------:R-:W2:Y:S04]  /*0d70*/  @!P0 LDG.E R12, desc[UR18][R8.64+0x200] ;  /* 0x00020012080c8981 */ /* 0x000ea8000c1e1900 */
[----:B0-----:R-:W2:Y:S01]  /*0d80*/  @!P0 LDG.E R19, desc[UR18][R10.64+0x200] ;  /* 0x000200120a138981 */ /* 0x001ea2000c1e1900 */
        /* <DEDUP_REMOVED lines=10> */
[----:B------:R-:W-:-:S05]  /*0e30*/  @!P1 FFMA R21, R12, 0.20000001788139343262, R21 ;  /* 0x3e4cccce0c159823 */ /* 0x000fca0000000015 */
[----:B------:R2:W-:Y:S04]  /*0e40*/  @!P1 STG.E desc[UR18][R14.64+0x400], R21 ;  /* 0x000400150e009986 */ /* 0x0005e8000c101912 */
[----:B------:R-:W3:Y:S04]  /*0e50*/  @!P0 LDG.E R12, desc[UR18][R8.64+0x600] ;  /* 0x00060012080c8981 */ /* 0x000ee8000c1e1900 */
[----:B-1----:R-:W3:Y:S01]  /*0e60*/  @!P0 LDG.E R17, desc[UR18][R10.64+0x600] ;  /* 0x000600120a118981 */ /* 0x002ee2000c1e1900 */
[----:B------:R-:W-:-:S04]  /*0e70*/  IADD3 R16, PT, PT, R13, 0x280, RZ ;  /* 0x000002800d107810 */ /* 0x000fc80007ffe0ff */
[----:B------:R-:W-:Y:S01]  /*0e80*/  ISETP.GE.AND P1, PT, R16, UR10, PT ;  /* 0x0000000a10007c0c */ /* 0x000fe2000bf26270 */
[----:B---3--:R-:W-:-:S04]  /*0e90*/  @!P0 FADD R12, R12, -R17 ;  /* 0x800000110c0c8221 */ /* 0x008fc80000000000 */
[----:B------:R-:W-:-:S05]  /*0ea0*/  @!P0 FFMA R17, R12, 0.20000001788139343262, R17 ;  /* 0x3e4cccce0c118823 */ /* 0x000fca0000000011 */
[----:B------:R1:W-:Y:S04]  /*0eb0*/  @!P0 STG.E desc[UR18][R14.64+0x600], R17 ;  /* 0x000600110e008986 */ /* 0x0003e8000c101912 */
[----:B------:R-:W3:Y:S04]  /*0ec0*/  @!P1 LDG.E R12, desc[UR18][R8.64+0x800] ;  /* 0x00080012080c9981 */ /* 0x000ee8000c1e1900 */
[----:B0-----:R-:W3:Y:S01]  /*0ed0*/  @!P1 LDG.E R19, desc[UR18][R10.64+0x800] ;  /* 0x000800120a139981 */ /* 0x001ee2000c1e1900 */
[----:B------:R-:W-:-:S04]  /*0ee0*/  IADD3 R16, PT, PT, R13, 0x300, RZ ;  /* 0x000003000d107810 */ /* 0x000fc80007ffe0ff */
[----:B------:R-:W-:Y:S01]  /*0ef0*/  ISETP.GE.AND P0, PT, R16, UR10, PT ;  /* 0x0000000a10007c0c */ /* 0x000fe2000bf06270 */
[----:B---3--:R-:W-:-:S04]  /*0f00*/  @!P1 FADD R12, R12, -R19 ;  /* 0x800000130c0c9221 */ /* 0x008fc80000000000 */
[----:B------:R-:W-:-:S05]  /*0f10*/  @!P1 FFMA R19, R12, 0.20000001788139343262, R19 ;  /* 0x3e4cccce0c139823 */ /* 0x000fca0000000013 */
[----:B------:R1:W-:Y:S04]  /*0f20*/  @!P1 STG.E desc[UR18][R14.64+0x800], R19 ;  /* 0x000800130e009986 */ /* 0x0003e8000c101912 */
[----:B------:R-:W3:Y:S04]  /*0f30*/  @!P0 LDG.E R12, desc[UR18][R8.64+0xa00] ;  /* 0x000a0012080c8981 */ /* 0x000ee8000c1e1900 */
[----:B--2---:R-:W3:Y:S01]  /*0f40*/  @!P0 LDG.E R21, desc[UR18][R10.64+0xa00] ;  /* 0x000a00120a158981 */ /* 0x004ee2000c1e1900 */
[----:B------:R-:W-:Y:S01]  /*0f50*/  IADD3 R13, PT, PT, R13, 0x380, RZ ;  /* 0x000003800d0d7810 */ /* 0x000fe20007ffe0ff */
[----:B------:R-:W-:Y:S01]  /*0f60*/  BSSY.RECONVERGENT B0, `(.L_x_74) ;  /* 0x000000d000007945 */ /* 0x000fe20003800200 */
[----:B------:R-:W-:-:S04]  /*0f70*/  IADD3 R6, PT, PT, R6, 0x8, RZ ;  /* 0x0000000806067810 */ /* 0x000fc80007ffe0ff */
[----:B------:R-:W-:Y:S01]  /*0f80*/  ISETP.NE.AND P1, PT, R6, R7, PT ;  /* 0x000000070600720c */ /* 0x000fe20003f25270 */
[----:B---3--:R-:W-:-:S04]  /*0f90*/  @!P0 FADD R12, R12, -R21 ;  /* 0x800000150c0c8221 */ /* 0x008fc80000000000 */
        /* <DEDUP_REMOVED lines=9> */
.L_x_75:
[----:B------:R-:W-:Y:S05]  /*1030*/  BSYNC.RECONVERGENT B0 ;  /* 0x0000000000007941 */ /* 0x000fea0003800200 */
.L_x_74:
[----:B------:R-:W-:Y:S05]  /*1040*/  @P1 BRA `(.L_x_76) ;  /* 0xfffffff800e81947 */ /* 0x000fea000383ffff */
.L_x_73:
[----:B------:R-:W-:-:S13]  /*1050*/  ISETP.NE.AND P0, PT, RZ, UR4, PT ;  /* 0x00000004ff007c0c */ /* 0x000fda000bf05270 */
[----:B------:R-:W-:Y:S05]  /*1060*/  @!P0 EXIT ;  /* 0x000000000000894d */ /* 0x000fea0003800000 */
[----:B------:R-:W1:Y:S01]  /*1070*/  LDC R6, c[0x0][0x384] ;  /* 0x0000e100ff067b82 */ /* 0x000e620000000800 */
[----:B------:R-:W-:Y:S01]  /*1080*/  UISETP.GE.U32.AND UP0, UPT, UR4, 0x4, UPT ;  /* 0x000000040400788c */ /* 0x000fe2000bf06070 */
[----:B-1----:R-:W-:-:S04]  /*1090*/  LOP3.LUT R22, R6, 0x3, RZ, 0xc0, !PT ;  /* 0x0000000306167812 */ /* 0x002fc800078ec0ff */
[----:B------:R-:W-:-:S04]  /*10a0*/  ISETP.NE.AND P0, PT, R22, RZ, PT ;  /* 0x000000ff1600720c */ /* 0x000fc80003f05270 */
[----:B------:R-:W-:Y:S09]  /*10b0*/  BRA.U !UP0, `(.L_x_77) ;  /* 0x0000000108b47547 */ /* 0x000ff2000b800000 */
[----:B0-----:R-:W-:-:S04]  /*10c0*/  LEA R9, R7, R0, 0x7 ;  /* 0x0000000007097211 */ /* 0x001fc800078e38ff */
[----:B------:R-:W-:-:S13]  /*10d0*/  ISETP.GE.AND P2, PT, R9, UR10, PT ;  /* 0x0000000a09007c0c */ /* 0x000fda000bf46270 */
[----:B------:R-:W-:-:S04]  /*10e0*/  @!P2 IMAD.WIDE R10, R9, 0x4, R2 ;  /* 0x00000004090aa825 */ /* 0x000fc800078e0202 */
[C---:B------:R-:W-:Y:S02]  /*10f0*/  @!P2 IMAD.WIDE R12, R9.reuse, 0x4, R4 ;  /* 0x00000004090ca825 */ /* 0x040fe400078e0204 */
[----:B------:R-:W2:Y:S04]  /*1100*/  @!P2 LDG.E R10, desc[UR18][R10.64] ;  /* 0x000000120a0aa981 */ /* 0x000ea8000c1e1900 */
[----:B------:R-:W2:Y:S01]  /*1110*/  @!P2 LDG.E R13, desc[UR18][R12.64] ;  /* 0x000000120c0da981 */ /* 0x000ea2000c1e1900 */
[----:B------:R-:W-:Y:S02]  /*1120*/  IADD3 R21, PT, PT, R9, 0x80, RZ ;  /* 0x0000008009157810 */ /* 0x000fe40007ffe0ff */
[----:B------:R-:W-:Y:S02]  /*1130*/  MOV R14, 0x4 ;  /* 0x00000004000e7802 */ /* 0x000fe40000000f00 */
[----:B------:R-:W-:-:S03]  /*1140*/  ISETP.GE.AND P1, PT, R21, UR10, PT ;  /* 0x0000000a15007c0c */ /* 0x000fc6000bf26270 */
[----:B------:R-:W-:-:S10]  /*1150*/  @!P2 IMAD.WIDE R14, R9, R14, UR16 ;  /* 0x00000010090eae25 */ /* 0x000fd4000f8e020e */
        /* <DEDUP_REMOVED lines=8> */
[----:B------:R-:W-:-:S03]  /*11e0*/  HFMA2 R10, -RZ, RZ, 0, 2.384185791015625e-07 ;  /* 0x00000004ff0a7431 */ /* 0x000fc600000001ff */
[----:B------:R-:W-:Y:S02]  /*11f0*/  ISETP.GE.AND P2, PT, R27, UR10, PT ;  /* 0x0000000a1b007c0c */ /* 0x000fe4000bf46270 */
[----:B------:R-:W-:-:S11]  /*1200*/  @!P1 IMAD.WIDE R10, R21, R10, UR16 ;  /* 0x00000010150a9e25 */ /* 0x000fd6000f8e020a */
[----:B------:R-:W-:-:S04]  /*1210*/  @!P2 IMAD.WIDE R12, R27, 0x4, R2 ;  /* 0x000000041b0ca825 */ /* 0x000fc800078e0202 */
[----:B------:R-:W-:-:S04]  /*1220*/  @!P2 IMAD.WIDE R20, R27, 0x4, R4 ;  /* 0x000000041b14a825 */ /* 0x000fc800078e0204 */
[----:B--2---:R-:W-:-:S04]  /*1230*/  @!P1 FADD R8, R16, -R19 ;  /* 0x8000001310089221 */ /* 0x004fc80000000000 */
[----:B------:R-:W-:-:S05]  /*1240*/  @!P1 FFMA R25, R8, 0.20000001788139343262, R19 ;  /* 0x3e4cccce08199823 */ /* 0x000fca0000000013 */
[----:B------:R1:W-:Y:S04]  /*1250*/  @!P1 STG.E desc[UR18][R10.64], R25 ;  /* 0x000000190a009986 */ /* 0x0003e8000c101912 */
[----:B------:R-:W2:Y:S04]  /*1260*/  @!P2 LDG.E R12, desc[UR18][R12.64] ;  /* 0x000000120c0ca981 */ /* 0x000ea8000c1e1900 */
[----:B------:R-:W2:Y:S01]  /*1270*/  @!P2 LDG.E R21, desc[UR18][R20.64] ;  /* 0x000000121415a981 */ /* 0x000ea2000c1e1900 */
[----:B0-----:R-:W-:Y:S02]  /*1280*/  IADD3 R23, PT, PT, R9, 0x180, RZ ;  /* 0x0000018009177810 */ /* 0x001fe40007ffe0ff */
[----:B------:R-:W-:-:S02]  /*1290*/  MOV R8, 0x4 ;  /* 0x0000000400087802 */ /* 0x000fc40000000f00 */
[----:B------:R-:W-:-:S03]  /*12a0*/  ISETP.GE.AND P1, PT, R23, UR10, PT ;  /* 0x0000000a17007c0c */ /* 0x000fc6000bf26270 */
[----:B------:R-:W-:-:S10]  /*12b0*/  @!P2 IMAD.WIDE R8, R27, R8, UR16 ;  /* 0x000000101b08ae25 */ /* 0x000fd4000f8e0208 */
[----:B------:R-:W-:-:S04]  /*12c0*/  @!P1 IMAD.WIDE R16, R23, 0x4, R4 ;  /* 0x0000000417109825 */ /* 0x000fc800078e0204 */
[----:B--2---:R-:W-:-:S04]  /*12d0*/  @!P2 FADD R14, R12, -R21 ;  /* 0x800000150c0ea221 */ /* 0x004fc80000000000 */
[----:B------:R-:W-:Y:S01]  /*12e0*/  @!P2 FFMA R19, R14, 0.20000001788139343262, R21 ;  /* 0x3e4cccce0e13a823 */ /* 0x000fe20000000015 */
[----:B------:R-:W-:-:S04]  /*12f0*/  @!P1 IMAD.WIDE R14, R23, 0x4, R2 ;  /* 0x00000004170e9825 */ /* 0x000fc800078e0202 */
[----:B------:R2:W-:Y:S04]  /*1300*/  @!P2 STG.E desc[UR18][R8.64], R19 ;  /* 0x000000130800a986 */ /* 0x0005e8000c101912 */
[----:B------:R-:W3:Y:S04]  /*1310*/  @!P1 LDG.E R14, desc[UR18][R14.64] ;  /* 0x000000120e0e9981 */ /* 0x000ee8000c1e1900 */
[----:B------:R-:W3:Y:S01]  /*1320*/  @!P1 LDG.E R17, desc[UR18][R16.64] ;  /* 0x0000001210119981 */ /* 0x000ee2000c1e1900 */
[----:B-1----:R-:W-:Y:S01]  /*1330*/  HFMA2 R10, -RZ, RZ, 0, 2.384185791015625e-07 ;  /* 0x00000004ff0a7431 */ /* 0x002fe200000001ff */
[----:B------:R-:W-:-:S04]  /*1340*/  IADD3 R7, PT, PT, R7, 0x4, RZ ;  /* 0x0000000407077810 */ /* 0x000fc80007ffe0ff */
[----:B------:R-:W-:-:S04]  /*1350*/  @!P1 IMAD.WIDE R10, R23, R10, UR16 ;  /* 0x00000010170a9e25 */ /* 0x000fc8000f8e020a */
[----:B---3--:R-:W-:-:S04]  /*1360*/  @!P1 FADD R12, R14, -R17 ;  /* 0x800000110e0c9221 */ /* 0x008fc80000000000 */
[----:B------:R-:W-:-:S05]  /*1370*/  @!P1 FFMA R13, R12, 0.20000001788139343262, R17 ;  /* 0x3e4cccce0c0d9823 */ /* 0x000fca0000000011 */
[----:B------:R2:W-:Y:S02]  /*1380*/  @!P1 STG.E desc[UR18][R10.64], R13 ;  /* 0x0000000d0a009986 */ /* 0x0005e4000c101912 */
.L_x_77:
[----:B------:R-:W-:Y:S05]  /*1390*/  @!P0 EXIT ;  /* 0x000000000000894d */ /* 0x000fea0003800000 */
[----:B------:R-:W-:Y:S02]  /*13a0*/  ISETP.NE.AND P1, PT, R22, 0x1, PT ;  /* 0x000000011600780c */ /* 0x000fe40003f25270 */
[----:B------:R-:W-:-:S04]  /*13b0*/  LOP3.LUT R6, R6, 0x1, RZ, 0xc0, !PT ;  /* 0x0000000106067812 */ /* 0x000fc800078ec0ff */
[----:B------:R-:W-:-:S07]  /*13c0*/  ISETP.NE.U32.AND P0, PT, R6, 0x1, PT ;  /* 0x000000010600780c */ /* 0x000fce0003f05070 */
[----:B------:R-:W-:Y:S06]  /*13d0*/  @!P1 BRA `(.L_x_78) ;  /* 0x00000000005c9947 */ /* 0x000fec0003800000 */
[----:B0-2---:R-:W-:-:S04]  /*13e0*/  LEA R13, R7, R0, 0x7 ;  /* 0x00000000070d7211 */ /* 0x005fc800078e38ff */
        /* <DEDUP_REMOVED lines=16> */
[----:B------:R-:W-:Y:S01]  /*14f0*/  HFMA2 R8, -RZ, RZ, 0, 2.384185791015625e-07 ;  /* 0x00000004ff087431 */ /* 0x000fe200000001ff */
[----:B------:R-:W-:-:S04]  /*1500*/  IADD3 R7, PT, PT, R7, 0x2, RZ ;  /* 0x0000000207077810 */ /* 0x000fc80007ffe0ff */
[----:B------:R-:W-:-:S04]  /*1510*/  @!P2 IMAD.WIDE R8, R21, R8, UR16 ;  /* 0x000000101508ae25 */ /* 0x000fc8000f8e0208 */
[----:B--2---:R-:W-:-:S04]  /*1520*/  @!P2 FADD R6, R14, -R17 ;  /* 0x800000110e06a221 */ /* 0x004fc80000000000 */
[----:B------:R-:W-:-:S05]  /*1530*/  @!P2 FFMA R11, R6, 0.20000001788139343262, R17 ;  /* 0x3e4cccce060ba823 */ /* 0x000fca0000000011 */
[----:B------:R1:W-:Y:S02]  /*1540*/  @!P2 STG.E desc[UR18][R8.64], R11 ;  /* 0x0000000b0800a986 */ /* 0x0003e4000c101912 */
.L_x_78:
[----:B------:R-:W-:Y:S05]  /*1550*/  @P0 EXIT ;  /* 0x000000000000094d */ /* 0x000fea0003800000 */
[----:B0-----:R-:W-:-:S04]  /*1560*/  LEA R7, R7, R0, 0x7 ;  /* 0x0000000007077211 */ /* 0x001fc800078e38ff */
[----:B------:R-:W-:-:S13]  /*1570*/  ISETP.GE.AND P0, PT, R7, UR10, PT ;  /* 0x0000000a07007c0c */ /* 0x000fda000bf06270 */
[----:B------:R-:W-:Y:S05]  /*1580*/  @P0 EXIT ;  /* 0x000000000000094d */ /* 0x000fea0003800000 */
[----:B------:R-:W-:-:S04]  /*1590*/  IMAD.WIDE R2, R7, 0x4, R2 ;  /* 0x0000000407027825 */ /* 0x000fc800078e0202 */
[----:B------:R-:W-:Y:S02]  /*15a0*/  IMAD.WIDE R4, R7, 0x4, R4 ;  /* 0x0000000407047825 */ /* 0x000fe400078e0204 */
[----:B------:R-:W3:Y:S04]  /*15b0*/  LDG.E R2, desc[UR18][R2.64] ;  /* 0x0000001202027981 */ /* 0x000ee8000c1e1900 */
[----:B------:R-:W3:Y:S01]  /*15c0*/  LDG.E R5, desc[UR18][R4.64] ;  /* 0x0000001204057981 */ /* 0x000ee2000c1e1900 */
[----:B------:R-:W-:-:S05]  /*15d0*/  MOV R6, 0x4 ;  /* 0x0000000400067802 */ /* 0x000fca0000000f00 */
[----:B------:R-:W-:-:S04]  /*15e0*/  IMAD.WIDE R6, R7, R6, UR16 ;  /* 0x0000001007067e25 */ /* 0x000fc8000f8e0206 */
[----:B---3--:R-:W-:-:S04]  /*15f0*/  FADD R0, R2, -R5 ;  /* 0x8000000502007221 */ /* 0x008fc80000000000 */
[----:B-12---:R-:W-:-:S05]  /*1600*/  FFMA R9, R0, 0.20000001788139343262, R5 ;  /* 0x3e4cccce00097823 */ /* 0x006fca0000000005 */
[----:B------:R-:W-:Y:S01]  /*1610*/  STG.E desc[UR18][R6.64], R9 ;  /* 0x0000000906007986 */ /* 0x000fe2000c101912 */
[----:B------:R-:W-:Y:S05]  /*1620*/  EXIT ;  /* 0x000000000000794d */ /* 0x000fea0003800000 */
.L_x_79:
        /* <DEDUP_REMOVED lines=13> */
.L_x_92:


//--------------------- .text._ZN3cub18CUB_300001_SM_10006detail8for_each13static_kernelINS2_12policy_hub_t12policy_500_tElN6thrust24THRUST_300001_SM_1000_NS8cuda_cub10__tabulate7functorINS7_6detail15normal_iteratorINS7_10device_ptrIfEEEENS7_6system6detail7generic6detail22compute_sequence_valueIfvEElEEEEvT0_T1_ --------------------------
	.section	.text._ZN3cub18CUB_300001_SM_10006detail8for_each13static_kernelINS2_12policy_hub_t12policy_500_tElN6thrust24THRUST_300001_SM_1000_NS8cuda_cub10__tabulate7functorINS7_6detail15normal_iteratorINS7_10device_ptrIfEEEENS7_6system6detail7generic6detail22compute_sequence_valueIfvEElEEEEvT0_T1_,"ax",@progbits
	.align	128
        .global         _ZN3cub18CUB_300001_SM_10006detail8for_each13static_kernelINS2_12policy_hub_t12policy_500_tElN6thrust24THRUST_300001_SM_1000_NS8cuda_cub10__tabulate7functorINS7_6detail15normal_iteratorINS7_10device_ptrIfEEEENS7_6system6detail7generic6detail22compute_sequence_valueIfvEElEEEEvT0_T1_
        .type           _ZN3cub18CUB_300001_SM_10006detail8for_each13static_kernelINS2_12policy_hub_t12policy_500_tElN6thrust24THRUST_300001_SM_1000_NS8cuda_cub10__tabulate7functorINS7_6detail15normal_iteratorINS7_10device_ptrIfEEEENS7_6system6detail7generic6detail22compute_sequence_valueIfvEElEEEEvT0_T1_,@function
        .size           _ZN3cub18CUB_300001_SM_10006detail8for_each13static_kernelINS2_12policy_hub_t12policy_500_tElN6thrust24THRUST_300001_SM_1000_NS8cuda_cub10__tabulate7functorINS7_6detail15normal_iteratorINS7_10device_ptrIfEEEENS7_6system6detail7generic6detail22compute_sequence_valueIfvEElEEEEvT0_T1_,(.L_x_93 - _ZN3cub18CUB_300001_SM_10006detail8for_each13static_kernelINS2_12policy_hub_t12policy_500_tElN6thrust24THRUST_300001_SM_1000_NS8cuda_cub10__tabulate7functorINS7_6detail15normal_iteratorINS7_10device_ptrIfEEEENS7_6system6detail7generic6detail22compute_sequence_valueIfvEElEEEEvT0_T1_)
        .other          _ZN3cub18CUB_300001_SM_10006detail8for_each13static_kernelINS2_12policy_hub_t12policy_500_tElN6thrust24THRUST_300001_SM_1000_NS8cuda_cub10__tabulate7functorINS7_6detail15normal_iteratorINS7_10device_ptrIfEEEENS7_6system6detail7generic6detail22compute_sequence_valueIfvEElEEEEvT0_T1_,@"STO_CUDA_ENTRY STV_DEFAULT"
_ZN3cub18CUB_300001_SM_10006detail8for_each13static_kernelINS2_12policy_hub_t12policy_500_tElN6thrust24THRUST_300001_SM_1000_NS8cuda_cub10__tabulate7functorINS7_6detail15normal_iteratorINS7_10device_ptrIfEEEENS7_6system6detail7generic6detail22compute_sequence_valueIfvEElEEEEvT0_T1_:
.text._ZN3cub18CUB_300001_SM_10006detail8for_each13static_kernelINS2_12policy_hub_t12policy_500_tElN6thrust24THRUST_300001_SM_1000_NS8cuda_cub10__tabulate7functorINS7_6detail15normal_iteratorINS7_10device_ptrIfEEEENS7_6system6detail7generic6detail22compute_sequence_valueIfvEElEEEEvT0_T1_:
[----:B------:R-:W-:Y:S08]  /*0000*/  LDC R1, c[0x0][0x37c] ;  /* 0x0000df00ff017b82 */ /* 0x000ff00000000800 */
[----:B------:R-:W0:Y:S01]  /*0010*/  S2UR UR4, SR_CTAID.X ;  /* 0x00000000000479c3 */ /* 0x000e220000002500 */
[----:B------:R-:W1:Y:S01]  /*0020*/  LDCU.64 UR6, c[0x0][0x380] ;  /* 0x00007000ff0677ac */ /* 0x000e620008000a00 */
[----:B------:R-:W2:Y:S01]  /*0030*/  LDCU.64 UR8, c[0x0][0x358] ;  /* 0x00006b00ff0877ac */ /* 0x000ea20008000a00 */
[----:B0-----:R-:W-:-:S04]  /*0040*/  UIMAD.WIDE.U32 UR4, UR4, 0x200, URZ ;  /* 0x00000200040478a5 */ /* 0x001fc8000f8e00ff */
[----:B-1----:R-:W-:-:S04]  /*0050*/  UIADD3 UR6, UP0, UPT, -UR4, UR6, URZ ;  /* 0x0000000604067290 */ /* 0x002fc8000ff1e1ff */
[----:B------:R-:W-:Y:S02]  /*0060*/  UIADD3.X UR7, UPT, UPT, ~UR5, UR7, URZ, UP0, !UPT ;  /* 0x0000000705077290 */ /* 0x000fe400087fe5ff */
[----:B------:R-:W-:-:S04]  /*0070*/  UISETP.GE.U32.AND UP0, UPT, UR6, 0x200, UPT ;  /* 0x000002000600788c */ /* 0x000fc8000bf06070 */
[----:B------:R-:W-:-:S09]  /*0080*/  UISETP.GE.AND.EX UP0, UPT, UR7, URZ, UPT, UP0 ;  /* 0x000000ff0700728c */ /* 0x000fd2000bf06300 */
[----:B--2---:R-:W-:Y:S05]  /*0090*/  BRA.U !UP0, `(.L_x_80) ;  /* 0x0000000108407547 */ /* 0x004fea000b800000 */
[----:B------:R-:W0:Y:S01]  /*00a0*/  S2R R4, SR_TID.X ;  /* 0x0000000000047919 */ /* 0x000e220000002100 */
[----:B------:R-:W1:Y:S01]  /*00b0*/  LDC.64 R10, c[0x0][0x390] ;  /* 0x0000e400ff0a7b82 */ /* 0x000e620000000a00 */
[----:B------:R-:W2:Y:S01]  /*00c0*/  LDCU.64 UR10, c[0x0][0x388] ;  /* 0x00007100ff0a77ac */ /* 0x000ea20008000a00 */
[----:B0-----:R-:W-:-:S05]  /*00d0*/  IADD3 R4, P0, PT, R4, UR4, RZ ;  /* 0x0000000404047c10 */ /* 0x001fca000ff1e0ff */
[----:B------:R-:W-:Y:S01]  /*00e0*/  IMAD.X R5, RZ, RZ, UR5, P0 ;  /* 0x00000005ff057e24 */ /* 0x000fe200080e06ff */
[----:B------:R-:W-:-:S03]  /*00f0*/  IADD3 R6, P0, PT, R4, 0x100, RZ ;  /* 0x0000010004067810 */ /* 0x000fc60007f1e0ff */
[----:B------:R-:W1:Y:S02]  /*0100*/  I2F.U64 R9, R4 ;  /* 0x0000000400097312 */ /* 0x000e640000301000 */
[----:B------:R-:W-:Y:S01]  /*0110*/  IMAD.X R7, RZ, RZ, R5, P0 ;  /* 0x000000ffff077224 */ /* 0x000fe200000e0605 */
[----:B--2---:R-:W-:-:S04]  /*0120*/  LEA R2, P0, R4, UR10, 0x2 ;  /* 0x0000000a04027c11 */ /* 0x004fc8000f8010ff */
[----:B------:R-:W-:Y:S01]  /*0130*/  LEA.HI.X R3, R4, UR11, R5, 0x2, P0 ;  /* 0x0000000b04037c11 */ /* 0x000fe200080f1405 */
[----:B------:R-:W0:Y:S01]  /*0140*/  I2F.U64 R7, R6 ;  /* 0x0000000600077312 */ /* 0x000e220000301000 */
[----:B-1----:R-:W-:-:S05]  /*0150*/  FFMA R9, R9, R11, R10 ;  /* 0x0000000b09097223 */ /* 0x002fca000000000a */
[----:B------:R-:W-:Y:S01]  /*0160*/  STG.E desc[UR8][R2.64], R9 ;  /* 0x0000000902007986 */ /* 0x000fe2000c101908 */
[----:B0-----:R-:W-:-:S05]  /*0170*/  FFMA R11, R7, R11, R10 ;  /* 0x0000000b070b7223 */ /* 0x001fca000000000a */
[----:B------:R-:W-:Y:S01]  /*0180*/  STG.E desc[UR8][R2.64+0x400], R11 ;  /* 0x0004000b02007986 */ /* 0x000fe2000c101908 */
[----:B------:R-:W-:Y:S05]  /*0190*/  EXIT ;  /* 0x000000000000794d */ /* 0x000fea0003800000 */
.L_x_80:
[----:B------:R-:W0:Y:S01]  /*01a0*/  S2R R2, SR_TID.X ;  /* 0x0000000000027919 */ /* 0x000e220000002100 */
[----:B------:R-:W-:Y:S01]  /*01b0*/  USHF.R.S32.HI UR7, URZ, 0x1f, UR6 ;  /* 0x0000001fff077899 */ /* 0x000fe20008011406 */
[----:B------:R-:W-:Y:S05]  /*01c0*/  BSSY.RECONVERGENT B0, `(.L_x_81) ;  /* 0x0000012000007945 */ /* 0x000fea0003800200 */
[----:B------:R-:W-:Y:S02]  /*01d0*/  IMAD.U32 R3, RZ, RZ, UR7 ;  /* 0x00000007ff037e24 */ /* 0x000fe4000f8e00ff */
[----:B------:R-:W-:Y:S01]  /*01e0*/  IMAD.U32 R4, RZ, RZ, UR7 ;  /* 0x00000007ff047e24 */ /* 0x000fe2000f8e00ff */
[C---:B0-----:R-:W-:Y:S01]  /*01f0*/  ISETP.LT.U32.AND P0, PT, R2.reuse, UR6, PT ;  /* 0x0000000602007c0c */ /* 0x041fe2000bf01070 */
[----:B------:R-:W-:-:S03]  /*0200*/  VIADD R0, R2, 0x100 ;  /* 0x0000010002007836 */ /* 0x000fc60000000000 */
[----:B------:R-:W-:Y:S02]  /*0210*/  ISETP.GT.AND.EX P0, PT, R3, RZ, PT, P0 ;  /* 0x000000ff0300720c */ /* 0x000fe40003f04300 */
[----:B------:R-:W-:-:S04]  /*0220*/  ISETP.LT.U32.AND P1, PT, R0, UR6, PT ;  /* 0x0000000600007c0c */ /* 0x000fc8000bf21070 */
[----:B------:R-:W-:-:S07]  /*0230*/  ISETP.GT.AND.EX P1, PT, R4, RZ, PT, P1 ;  /* 0x000000ff0400720c */ /* 0x000fce0003f24310 */
[----:B------:R-:W-:Y:S06]  /*0240*/  @!P0 BRA `(.L_x_82) ;  /* 0x0000000000248947 */ /* 0x000fec0003800000 */
[----:B------:R-:W-:Y:S01]  /*0250*/  IADD3 R2, P0, PT, R2, UR4, RZ ;  /* 0x0000000402027c10 */ /* 0x000fe2000ff1e0ff */
[----:B------:R-:W0:Y:S01]  /*0260*/  LDC.64 R8, c[0x0][0x390] ;  /* 0x0000e400ff087b82 */ /* 0x000e220000000a00 */
[----:B------:R-:W1:Y:S03]  /*0270*/  LDCU.64 UR10, c[0x0][0x388] ;  /* 0x00007100ff0a77ac */ /* 0x000e660008000a00 */
[----:B------:R-:W-:-:S04]  /*0280*/  IMAD.X R3, RZ, RZ, UR5, P0 ;  /* 0x00000005ff037e24 */ /* 0x000fc800080e06ff */
[----:B------:R-:W0:Y:S01]  /*0290*/  I2F.U64 R7, R2 ;  /* 0x0000000200077312 */ /* 0x000e220000301000 */
[----:B-1----:R-:W-:-:S04]  /*02a0*/  LEA R4, P0, R2, UR10, 0x2 ;  /* 0x0000000a02047c11 */ /* 0x002fc8000f8010ff */
[----:B------:R-:W-:Y:S01]  /*02b0*/  LEA.HI.X R5, R2, UR11, R3, 0x2, P0 ;  /* 0x0000000b02057c11 */ /* 0x000fe200080f1403 */
[----:B0-----:R-:W-:-:S05]  /*02c0*/  FFMA R7, R7, R9, R8 ;  /* 0x0000000907077223 */ /* 0x001fca0000000008 */
[----:B------:R0:W-:Y:S03]  /*02d0*/  STG.E desc[UR8][R4.64], R7 ;  /* 0x0000000704007986 */ /* 0x0001e6000c101908 */
.L_x_82:
[----:B------:R-:W-:Y:S05]  /*02e0*/  BSYNC.RECONVERGENT B0 ;  /* 0x0000000000007941 */ /* 0x000fea0003800200 */
.L_x_81:
[----:B------:R-:W-:Y:S05]  /*02f0*/  @!P1 EXIT ;  /* 0x000000000000994d */ /* 0x000fea0003800000 */
[----:B------:R-:W-:Y:S01]  /*0300*/  IADD3 R2, P0, PT, R0, UR4, RZ ;  /* 0x0000000400027c10 */ /* 0x000fe2000ff1e0ff */
[----:B------:R-:W1:Y:S01]  /*0310*/  LDC.64 R8, c[0x0][0x390] ;  /* 0x0000e400ff087b82 */ /* 0x000e620000000a00 */
[----:B------:R-:W2:Y:S03]  /*0320*/  LDCU.64 UR6, c[0x0][0x388] ;  /* 0x00007100ff0677ac */ /* 0x000ea60008000a00 */
[----:B------:R-:W-:-:S04]  /*0330*/  IMAD.X R3, RZ, RZ, UR5, P0 ;  /* 0x00000005ff037e24 */ /* 0x000fc800080e06ff */
[----:B0-----:R-:W1:Y:S01]  /*0340*/  I2F.U64 R7, R2 ;  /* 0x0000000200077312 */ /* 0x001e620000301000 */
[----:B--2---:R-:W-:-:S04]  /*0350*/  LEA R4, P0, R2, UR6, 0x2 ;  /* 0x0000000602047c11 */ /* 0x004fc8000f8010ff */
[----:B------:R-:W-:Y:S01]  /*0360*/  LEA.HI.X R5, R2, UR7, R3, 0x2, P0 ;  /* 0x0000000702057c11 */ /* 0x000fe200080f1403 */
[----:B-1----:R-:W-:-:S05]  /*0370*/  FFMA R7, R7, R9, R8 ;  /* 0x0000000907077223 */ /* 0x002fca0000000008 */
[----:B------:R-:W-:Y:S01]  /*0380*/  STG.E desc[UR8][R4.64], R7 ;  /* 0x0000000704007986 */ /* 0x000fe2000c101908 */
[----:B------:R-:W-:Y:S05]  /*0390*/  EXIT ;  /* 0x000000000000794d */ /* 0x000fea0003800000 */
.L_x_83:
        /* <DEDUP_REMOVED lines=14> */
.L_x_93:


//--------------------- .text._ZN3cub18CUB_300001_SM_10006detail8for_each13static_kernelINS2_12policy_hub_t12policy_500_tEmN6thrust24THRUST_300001_SM_1000_NS8cuda_cub20__uninitialized_fill7functorINS7_10device_ptrIfEEfEEEEvT0_T1_ --------------------------
	.section	.text._ZN3cub18CUB_300001_SM_10006detail8for_each13static_kernelINS2_12policy_hub_t12policy_500_tEmN6thrust24THRUST_300001_SM_1000_NS8cuda_cub20__uninitialized_fill7functorINS7_10device_ptrIfEEfEEEEvT0_T1_,"ax",@progbits
	.align	128
        .global         _ZN3cub18CUB_300001_SM_10006detail8for_each13static_kernelINS2_12policy_hub_t12policy_500_tEmN6thrust24THRUST_300001_SM_1000_NS8cuda_cub20__uninitialized_fill7functorINS7_10device_ptrIfEEfEEEEvT0_T1_
        .type           _ZN3cub18CUB_300001_SM_10006detail8for_each13static_kernelINS2_12policy_hub_t12policy_500_tEmN6thrust24THRUST_300001_SM_1000_NS8cuda_cub20__uninitialized_fill7functorINS7_10device_ptrIfEEfEEEEvT0_T1_,@function
        .size           _ZN3cub18CUB_300001_SM_10006detail8for_each13static_kernelINS2_12policy_hub_t12policy_500_tEmN6thrust24THRUST_300001_SM_1000_NS8cuda_cub20__uninitialized_fill7functorINS7_10device_ptrIfEEfEEEEvT0_T1_,(.L_x_94 - _ZN3cub18CUB_300001_SM_10006detail8for_each13static_kernelINS2_12policy_hub_t12policy_500_tEmN6thrust24THRUST_300001_SM_1000_NS8cuda_cub20__uninitialized_fill7functorINS7_10device_ptrIfEEfEEEEvT0_T1_)
        .other          _ZN3cub18CUB_300001_SM_10006detail8for_each13static_kernelINS2_12policy_hub_t12policy_500_tEmN6thrust24THRUST_300001_SM_1000_NS8cuda_cub20__uninitialized_fill7functorINS7_10device_ptrIfEEfEEEEvT0_T1_,@"STO_CUDA_ENTRY STV_DEFAULT"
_ZN3cub18CUB_300001_SM_10006detail8for_each13static_kernelINS2_12policy_hub_t12policy_500_tEmN6thrust24THRUST_300001_SM_1000_NS8cuda_cub20__uninitialized_fill7functorINS7_10device_ptrIfEEfEEEEvT0_T1_:
.text._ZN3cub18CUB_300001_SM_10006detail8for_each13static_kernelINS2_12policy_hub_t12policy_500_tEmN6thrust24THRUST_300001_SM_1000_NS8cuda_cub20__uninitialized_fill7functorINS7_10device_ptrIfEEfEEEEvT0_T1_:
        /* <DEDUP_REMOVED lines=8> */
[----:B------:R-:W-:-:S09]  /*0080*/  UISETP.GE.U32.AND.EX UP0, UPT, UR7, URZ, UPT, UP0 ;  /* 0x000000ff0700728c */ /* 0x000fd2000bf06100 */
[----:B--2---:R-:W-:Y:S05]  /*0090*/  BRA.U !UP0, `(.L_x_84) ;  /* 0x0000000108287547 */ /* 0x004fea000b800000 */
[----:B------:R-:W0:Y:S01]  /*00a0*/  S2R R0, SR_TID.X ;  /* 0x0000000000007919 */ /* 0x000e220000002100 */
[----:B------:R-:W1:Y:S01]  /*00b0*/  LDCU.64 UR6, c[0x0][0x388] ;  /* 0x00007100ff0677ac */ /* 0x000e620008000a00 */
[----:B------:R-:W2:Y:S01]  /*00c0*/  LDC R5, c[0x0][0x390] ;  /* 0x0000e400ff057b82 */ /* 0x000ea20000000800 */
[----:B0-----:R-:W-:-:S05]  /*00d0*/  IADD3 R0, P0, PT, R0, UR4, RZ ;  /* 0x0000000400007c10 */ /* 0x001fca000ff1e0ff */
[----:B------:R-:W-:Y:S01]  /*00e0*/  IMAD.X R3, RZ, RZ, UR5, P0 ;  /* 0x00000005ff037e24 */ /* 0x000fe200080e06ff */
[----:B-1----:R-:W-:-:S04]  /*00f0*/  LEA R2, P0, R0, UR6, 0x2 ;  /* 0x0000000600027c11 */ /* 0x002fc8000f8010ff */
[----:B------:R-:W-:-:S05]  /*0100*/  LEA.HI.X R3, R0, UR7, R3, 0x2, P0 ;  /* 0x0000000700037c11 */ /* 0x000fca00080f1403 */
[----:B--2---:R-:W-:Y:S04]  /*0110*/  STG.E desc[UR8][R2.64], R5 ;  /* 0x0000000502007986 */ /* 0x004fe8000c101908 */
[----:B------:R-:W-:Y:S01]  /*0120*/  STG.E desc[UR8][R2.64+0x400], R5 ;  /* 0x0004000502007986 */ /* 0x000fe2000c101908 */
[----:B------:R-:W-:Y:S05]  /*0130*/  EXIT ;  /* 0x000000000000794d */ /* 0x000fea0003800000 */
.L_x_84:
[----:B------:R-:W0:Y:S01]  /*0140*/  S2R R0, SR_TID.X ;  /* 0x0000000000007919 */ /* 0x000e220000002100 */
[----:B------:R-:W-:Y:S01]  /*0150*/  IMAD.U32 R2, RZ, RZ, UR7 ;  /* 0x00000007ff027e24 */ /* 0x000fe2000f8e00ff */
[----:B------:R-:W1:Y:S01]  /*0160*/  LDCU.64 UR10, c[0x0][0x388] ;  /* 0x00007100ff0a77ac */ /* 0x000e620008000a00 */
[----:B------:R-:W-:Y:S01]  /*0170*/  IMAD.U32 R4, RZ, RZ, UR7 ;  /* 0x00000007ff047e24 */ /* 0x000fe2000f8e00ff */
[----:B0-----:R-:W-:-:S04]  /*0180*/  ISETP.LT.U32.AND P0, PT, R0, UR6, PT ;  /* 0x0000000600007c0c */ /* 0x001fc8000bf01070 */
[----:B------:R-:W-:Y:S01]  /*0190*/  ISETP.GT.U32.AND.EX P0, PT, R2, RZ, PT, P0 ;  /* 0x000000ff0200720c */ /* 0x000fe20003f04100 */
[C---:B------:R-:W-:Y:S01]  /*01a0*/  VIADD R2, R0.reuse, 0x100 ;  /* 0x0000010000027836 */ /* 0x040fe20000000000 */
[----:B------:R-:W-:-:S04]  /*01b0*/  IADD3 R0, P2, PT, R0, UR4, RZ ;  /* 0x0000000400007c10 */ /* 0x000fc8000ff5e0ff */
[----:B------:R-:W-:Y:S01]  /*01c0*/  ISETP.LT.U32.AND P1, PT, R2, UR6, PT ;  /* 0x0000000602007c0c */ /* 0x000fe2000bf21070 */
[----:B------:R-:W-:Y:S01]  /*01d0*/  IMAD.X R3, RZ, RZ, UR5, P2 ;  /* 0x00000005ff037e24 */ /* 0x000fe200090e06ff */
[----:B-1----:R-:W-:Y:S02]  /*01e0*/  LEA R2, P2, R0, UR10, 0x2 ;  /* 0x0000000a00027c11 */ /* 0x002fe4000f8410ff */
[----:B------:R-:W-:Y:S02]  /*01f0*/  ISETP.GT.U32.AND.EX P1, PT, R4, RZ, PT, P1 ;  /* 0x000000ff0400720c */ /* 0x000fe40003f24110 */
[----:B------:R-:W-:Y:S01]  /*0200*/  LEA.HI.X R3, R0, UR11, R3, 0x2, P2 ;  /* 0x0000000b00037c11 */ /* 0x000fe200090f1403 */
[----:B------:R-:W0:Y:S04]  /*0210*/  @P0 LDC R5, c[0x0][0x390] ;  /* 0x0000e400ff050b82 */ /* 0x000e280000000800 */
[----:B0-----:R0:W-:Y:S06]  /*0220*/  @P0 STG.E desc[UR8][R2.64], R5 ;  /* 0x0000000502000986 */ /* 0x0011ec000c101908 */
[----:B------:R-:W-:Y:S05]  /*0230*/  @!P1 EXIT ;  /* 0x000000000000994d */ /* 0x000fea0003800000 */
[----:B0-----:R-:W0:Y:S02]  /*0240*/  LDC R5, c[0x0][0x390] ;  /* 0x0000e400ff057b82 */ /* 0x001e240000000800 */
[----:B0-----:R-:W-:Y:S01]  /*0250*/  STG.E desc[UR8][R2.64+0x400], R5 ;  /* 0x0004000502007986 */ /* 0x001fe2000c101908 */
[----:B------:R-:W-:Y:S05]  /*0260*/  EXIT ;  /* 0x000000000000794d */ /* 0x000fea0003800000 */
.L_x_85:
        /* <DEDUP_REMOVED lines=9> */
.L_x_94:


//--------------------- .text._ZN3cub18CUB_300001_SM_10006detail11EmptyKernelIvEEvv --------------------------
	.section	.text._ZN3cub18CUB_300001_SM_10006detail11EmptyKernelIvEEvv,"ax",@progbits
	.align	128
        .global         _ZN3cub18CUB_300001_SM_10006detail11EmptyKernelIvEEvv
        .type           _ZN3cub18CUB_300001_SM_10006detail11EmptyKernelIvEEvv,@function
        .size           _ZN3cub18CUB_300001_SM_10006detail11EmptyKernelIvEEvv,(.L_x_95 - _ZN3cub18CUB_300001_SM_10006detail11EmptyKernelIvEEvv)
        .other          _ZN3cub18CUB_300001_SM_10006detail11EmptyKernelIvEEvv,@"STO_CUDA_ENTRY STV_DEFAULT"
_ZN3cub18CUB_300001_SM_10006detail11EmptyKernelIvEEvv:
.text._ZN3cub18CUB_300001_SM_10006detail11EmptyKernelIvEEvv:
[----:B------:R-:W-:Y:S01]  /*0000*/  LDC R1, c[0x0][0x37c] ;  /* 0x0000df00ff017b82 */ /* 0x000fe20000000800 */
[----:B------:R-:W-:Y:S05]  /*0010*/  EXIT ;  /* 0x000000000000794d */ /* 0x000fea0003800000 */
.L_x_86:
        /* <DEDUP_REMOVED lines=14> */
.L_x_95:


//--------------------- .text._Z6kernelPfS_       --------------------------
	.section	.text._Z6kernelPfS_,"ax",@progbits
	.align	128
        .global         _Z6kernelPfS_
        .type           _Z6kernelPfS_,@function
        .size           _Z6kernelPfS_,(.L_x_96 - _Z6kernelPfS_)
        .other          _Z6kernelPfS_,@"STO_CUDA_ENTRY STV_DEFAULT"
_Z6kernelPfS_:
.text._Z6kernelPfS_:
[----:B------:R-:W-:Y:S01]  /*0000*/  LDC R1, c[0x0][0x37c] ;  /* 0x0000df00ff017b82 */ /* 0x000fe20000000800 */
[----:B------:R-:W0:Y:S07]  /*0010*/  S2R R7, SR_TID.X ;  /* 0x0000000000077919 */ /* 0x000e2e0000002100 */
[----:B------:R-:W0:Y:S08]  /*0020*/  S2UR UR4, SR_CTAID.X ;  /* 0x00000000000479c3 */ /* 0x000e300000002500 */
[----:B------:R-:W0:Y:S02]  /*0030*/  LDC R0, c[0x0][0x360] ;  /* 0x0000d800ff007b82 */ /* 0x000e240000000800 */
[----:B0-----:R-:W-:Y:S01]  /*0040*/  IMAD R7, R0, UR4, R7 ;  /* 0x0000000400077c24 */ /* 0x001fe2000f8e0207 */
[----:B------:R-:W0:Y:S04]  /*0050*/  LDCU.64 UR4, c[0x0][0x358] ;  /* 0x00006b00ff0477ac */ /* 0x000e280008000a00 */
[----:B------:R-:W-:-:S13]  /*0060*/  ISETP.NE.AND P0, PT, R7, RZ, PT ;  /* 0x000000ff0700720c */ /* 0x000fda0003f05270 */
[----:B------:R-:W-:Y:S05]  /*0070*/  @P0 BRA `(.L_x_87) ;  /* 0x0000000000180947 */ /* 0x000fea0003800000 */
[----:B------:R-:W0:Y:S02]  /*0080*/  LDC.64 R2, c[0x0][0x380] ;  /* 0x0000e000ff027b82 */ /* 0x000e240000000a00 */
[----:B0-----:R-:W2:Y:S06]  /*0090*/  LDG.E R2, desc[UR4][R2.64] ;  /* 0x0000000402027981 */ /* 0x001eac000c1e1900 */
[----:B------:R-:W0:Y:S01]  /*00a0*/  LDC.64 R4, c[0x0][0x388] ;  /* 0x0000e200ff047b82 */ /* 0x000e220000000a00 */
[----:B--2---:R-:W-:-:S05]  /*00b0*/  FADD R7, R2, 1 ;  /* 0x3f80000002077421 */ /* 0x004fca0000000000 */
[----:B0-----:R-:W-:Y:S01]  /*00c0*/  STG.E desc[UR4][R4.64], R7 ;  /* 0x0000000704007986 */ /* 0x001fe2000c101904 */
[----:B------:R-:W-:Y:S05]  /*00d0*/  EXIT ;  /* 0x000000000000794d */ /* 0x000fea0003800000 */
.L_x_87:
[----:B------:R-:W1:Y:S08]  /*00e0*/  LDC.64 R2, c[0x0][0x380] ;  /* 0x0000e000ff027b82 */ /* 0x000e700000000a00 */
[----:B------:R-:W2:Y:S01]  /*00f0*/  LDC.64 R4, c[0x0][0x388] ;  /* 0x0000e200ff047b82 */ /* 0x000ea20000000a00 */
[----:B-1----:R-:W-:-:S05]  /*0100*/  IMAD.WIDE R2, R7, 0x4, R2 ;  /* 0x0000000407027825 */ /* 0x002fca00078e0202 */
[----:B0-----:R-:W3:Y:S04]  /*0110*/  LDG.E R0, desc[UR4][R2.64] ;  /* 0x0000000402007981 */ /* 0x001ee8000c1e1900 */
[----:B------:R-:W3:Y:S01]  /*0120*/  LDG.E R9, desc[UR4][R2.64+-0x4] ;  /* 0xfffffc0402097981 */ /* 0x000ee2000c1e1900 */
[----:B--2---:R-:W-:-:S04]  /*0130*/  IMAD.WIDE R4, R7, 0x4, R4 ;  /* 0x0000000407047825 */ /* 0x004fc800078e0204 */
[----:B---3--:R-:W-:-:S04]  /*0140*/  FADD R9, -R0, R9 ;  /* 0x0000000900097221 */ /* 0x008fc80000000100 */
[----:B------:R-:W-:-:S05]  /*0150*/  FFMA R9, R9, 0.20000001788139343262, R0 ;  /* 0x3e4cccce09097823 */ /* 0x000fca0000000000 */
[----:B------:R-:W-:Y:S01]  /*0160*/  STG.E desc[UR4][R4.64], R9 ;  /* 0x0000000904007986 */ /* 0x000fe2000c101904 */
[----:B------:R-:W-:Y:S05]  /*0170*/  EXIT ;  /* 0x000000000000794d */ /* 0x000fea0003800000 */
.L_x_88:
        /* <DEDUP_REMOVED lines=16> */
.L_x_96:


//--------------------- .nv.shared.reserved.0     --------------------------
	.section	.nv.shared.reserved.0,"aw",@nobits
	.weak		__nv_reservedSMEM_offset_0_alias
	.size		__nv_reservedSMEM_offset_0_alias, 0, 64
	.other		__nv_reservedSMEM_offset_0_alias,@"STO_CUDA_RESERVED_SHARED STV_DEFAULT"
__nv_reservedSMEM_offset_0_alias:
	.zero		0
	.zero		64


//--------------------- .nv.global                --------------------------
	.section	.nv.global,"aw",@nobits
.nv.global:
	.type		_ZN34_INTERNAL_39872d1d_4_k_cu_d4fcf3aa6thrust24THRUST_300001_SM_1000_NS3seqE,@object
	.size		_ZN34_INTERNAL_39872d1d_4_k_cu_d4fcf3aa6thrust24THRUST_300001_SM_1000_NS3seqE,(_ZN34_INTERNAL_39872d1d_4_k_cu_d4fcf3aa4cuda3std3__48in_placeE - _ZN34_INTERNAL_39872d1d_4_k_cu_d4fcf3aa6thrust24THRUST_300001_SM_1000_NS3seqE)
_ZN34_INTERNAL_39872d1d_4_k_cu_d4fcf3aa6thrust24THRUST_300001_SM_1000_NS3seqE:
	.zero		1
	.type		_ZN34_INTERNAL_39872d1d_4_k_cu_d4fcf3aa4cuda3std3__48in_placeE,@object
	.size		_ZN34_INTERNAL_39872d1d_4_k_cu_d4fcf3aa4cuda3std3__48in_placeE,(_ZN34_INTERNAL_39872d1d_4_k_cu_d4fcf3aa4cuda3std6ranges3__45__cpo4sizeE - _ZN34_INTERNAL_39872d1d_4_k_cu_d4fcf3aa4cuda3std3__48in_placeE)
_ZN34_INTERNAL_39872d1d_4_k_cu_d4fcf3aa4cuda3std3__48in_placeE:
	.zero		1
	.type		_ZN34_INTERNAL_39872d1d_4_k_cu_d4fcf3aa4cuda3std6ranges3__45__cpo4sizeE,@object
	.size		_ZN34_INTERNAL_39872d1d_4_k_cu_d4fcf3aa4cuda3std6ranges3__45__cpo4sizeE,(_ZN34_INTERNAL_39872d1d_4_k_cu_d4fcf3aa6thrust24THRUST_300001_SM_1000_NS12placeholders2_3E - _ZN34_INTERNAL_39872d1d_4_k_cu_d4fcf3aa4cuda3std6ranges3__45__cpo4sizeE)
_ZN34_INTERNAL_39872d1d_4_k_cu_d4fcf3aa4cuda3std6ranges3__45__cpo4sizeE:
	.zero		1
	.type		_ZN34_INTERNAL_39872d1d_4_k_cu_d4fcf3aa6thrust24THRUST_300001_SM_1000_NS12placeholders2_3E,@object
	.size		_ZN34_INTERNAL_39872d1d_4_k_cu_d4fcf3aa6thrust24THRUST_300001_SM_1000_NS12placeholders2_3E,(_ZN34_INTERNAL_39872d1d_4_k_cu_d4fcf3aa4cuda3std3__45__cpo6cbeginE - _ZN34_INTERNAL_39872d1d_4_k_cu_d4fcf3aa6thrust24THRUST_300001_SM_1000_NS12placeholders2_3E)
_ZN34_INTERNAL_39872d1d_4_k_cu_d4fcf3aa6thrust24THRUST_300001_SM_1000_NS12placeholders2_3E:
	.zero		1
	.type		_ZN34_INTERNAL_39872d1d_4_k_cu_d4fcf3aa4cuda3std3__45__cpo6cbeginE,@object
	.size		_ZN34_INTERNAL_39872d1d_4_k_cu_d4fcf3aa4cuda3std3__45__cpo6cbeginE,(_ZN34_INTERNAL_39872d1d_4_k_cu_d4fcf3aa4cuda3std6ranges3__45__cpo6cbeginE - _ZN34_INTERNAL_39872d1d_4_k_cu_d4fcf3aa4cuda3std3__45__cpo6cbeginE)
_ZN34_INTERNAL_39872d1d_4_k_cu_d4fcf3aa4cuda3std3__45__cpo6cbeginE:
	.zero		1
	.type		_ZN34_INTERNAL_39872d1d_4_k_cu_d4fcf3aa4cuda3std6ranges3__45__cpo6cbeginE,@object
	.size		_ZN34_INTERNAL_39872d1d_4_k_cu_d4fcf3aa4cuda3std6ranges3__45__cpo6cbeginE,(_ZN34_INTERNAL_39872d1d_4_k_cu_d4fcf3aa6thrust24THRUST_300001_SM_1000_NS12placeholders2_7E - _ZN34_INTERNAL_39872d1d_4_k_cu_d4fcf3aa4cuda3std6ranges3__45__cpo6cbeginE)
_ZN34_INTERNAL_39872d1d_4_k_cu_d4fcf3aa4cuda3std6ranges3__45__cpo6cbeginE:
	.zero		1
	.type		_ZN34_INTERNAL_39872d1d_4_k_cu_d4fcf3aa6thrust24THRUST_300001_SM_1000_NS12placeholders2_7E,@object
	.size		_ZN34_INTERNAL_39872d1d_4_k_cu_d4fcf3aa6thrust24THRUST_300001_SM_1000_NS12placeholders2_7E,(_ZN34_INTERNAL_39872d1d_4_k_cu_d4fcf3aa4cuda3std3__45__cpo7crbeginE - _ZN34_INTERNAL_39872d1d_4_k_cu_d4fcf3aa6thrust24THRUST_300001_SM_1000_NS12placeholders2_7E)
_ZN34_INTERNAL_39872d1d_4_k_cu_d4fcf3aa6thrust24THRUST_300001_SM_1000_NS12placeholders2_7E:
	.zero		1
	.type		_ZN34_INTERNAL_39872d1d_4_k_cu_d4fcf3aa4cuda3std3__45__cpo7crbeginE,@object
	.size		_ZN34_INTERNAL_39872d1d_4_k_cu_d4fcf3aa4cuda3std3__45__cpo7crbeginE,(_ZN34_INTERNAL_39872d1d_4_k_cu_d4fcf3aa4cuda3std6ranges3__45__cpo4nextE - _ZN34_INTERNAL_39872d1d_4_k_cu_d4fcf3aa4cuda3std3__45__cpo7crbeginE)
_ZN34_INTERNAL_39872d1d_4_k_cu_d4fcf3aa4cuda3std3__45__cpo7crbeginE:
	.zero		1
	.type		_ZN34_INTERNAL_39872d1d_4_k_cu_d4fcf3aa4cuda3std6ranges3__45__cpo4nextE,@object
	.size		_ZN34_INTERNAL_39872d1d_4_k_cu_d4fcf3aa4cuda3std6ranges3__45__cpo4nextE,(_ZN34_INTERNAL_39872d1d_4_k_cu_d4fcf3aa4cuda3std6ranges3__45__cpo4swapE - _ZN34_INTERNAL_39872d1d_4_k_cu_d4fcf3aa4cuda3std6ranges3__45__cpo4nextE)
_ZN34_INTERNAL_39872d1d_4_k_cu_d4fcf3aa4cuda3std6ranges3__45__cpo4nextE:
	.zero		1
	.type		_ZN34_INTERNAL_39872d1d_4_k_cu_d4fcf3aa4cuda3std6ranges3__45__cpo4swapE,@object
	.size		_ZN34_INTERNAL_39872d1d_4_k_cu_d4fcf3aa4cuda3std6ranges3__45__cpo4swapE,(_ZN34_INTERNAL_39872d1d_4_k_cu_d4fcf3aa6thrust24THRUST_300001_SM_1000_NS8cuda_cub10par_nosyncE - _ZN34_INTERNAL_39872d1d_4_k_cu_d4fcf3aa4cuda3std6ranges3__45__cpo4swapE)
_ZN34_INTERNAL_39872d1d_4_k_cu_d4fcf3aa4cuda3std6ranges3__45__cpo4swapE:
	.zero		1
	.type		_ZN34_INTERNAL_39872d1d_4_k_cu_d4fcf3aa6thrust24THRUST_300001_SM_1000_NS8cuda_cub10par_nosyncE,@object
	.size		_ZN34_INTERNAL_39872d1d_4_k_cu_d4fcf3aa6thrust24THRUST_300001_SM_1000_NS8cuda_cub10par_nosyncE,(_ZN34_INTERNAL_39872d1d_4_k_cu_d4fcf3aa6thrust24THRUST_300001_SM_1000_NS12placeholders2_9E - _ZN34_INTERNAL_39872d1d_4_k_cu_d4fcf3aa6thrust24THRUST_300001_SM_1000_NS8cuda_cub10par_nosyncE)
_ZN34_INTERNAL_39872d1d_4_k_cu_d4fcf3aa6thrust24THRUST_300001_SM_1000_NS8cuda_cub10par_nosyncE:
	.zero		1
	.type		_ZN34_INTERNAL_39872d1d_4_k_cu_d4fcf3aa6thrust24THRUST_300001_SM_1000_NS12placeholders2_9E,@object
	.size		_ZN34_INTERNAL_39872d1d_4_k_cu_d4fcf3aa6thrust24THRUST_300001_SM_1000_NS12placeholders2_9E,(_ZN34_INTERNAL_39872d1d_4_k_cu_d4fcf3aa4cuda3std3__436_GLOBAL__N__39872d1d_4_k_cu_d4fcf3aa6ignoreE - _ZN34_INTERNAL_39872d1d_4_k_cu_d4fcf3aa6thrust24THRUST_300001_SM_1000_NS12placeholders2_9E)
_ZN34_INTERNAL_39872d1d_4_k_cu_d4fcf3aa6thrust24THRUST_300001_SM_1000_NS12placeholders2_9E:
	.zero		1
	.type		_ZN34_INTERNAL_39872d1d_4_k_cu_d4fcf3aa4cuda3std3__436_GLOBAL__N__39872d1d_4_k_cu_d4fcf3aa6ignoreE,@object
	.size		_ZN34_INTERNAL_39872d1d_4_k_cu_d4fcf3aa4cuda3std3__436_GLOBAL__N__39872d1d_4_k_cu_d4fcf3aa6ignoreE,(_ZN34_INTERNAL_39872d1d_4_k_cu_d4fcf3aa4cuda3std6ranges3__45__cpo4dataE - _ZN34_INTERNAL_39872d1d_4_k_cu_d4fcf3aa4cuda3std3__436_GLOBAL__N__39872d1d_4_k_cu_d4fcf3aa6ignoreE)
_ZN34_INTERNAL_39872d1d_4_k_cu_d4fcf3aa4cuda3std3__436_GLOBAL__N__39872d1d_4_k_cu_d4fcf3aa6ignoreE:
	.zero		1
	.type		_ZN34_INTERNAL_39872d1d_4_k_cu_d4fcf3aa4cuda3std6ranges3__45__cpo4dataE,@object
	.size		_ZN34_INTERNAL_39872d1d_4_k_cu_d4fcf3aa4cuda3std6ranges3__45__cpo4dataE,(_ZN34_INTERNAL_39872d1d_4_k_cu_d4fcf3aa6thrust24THRUST_300001_SM_1000_NS12placeholders2_1E - _ZN34_INTERNAL_39872d1d_4_k_cu_d4fcf3aa4cuda3std6ranges3__45__cpo4dataE)
_ZN34_INTERNAL_39872d1d_4_k_cu_d4fcf3aa4cuda3std6ranges3__45__cpo4dataE:
	.zero		1
	.type		_ZN34_INTERNAL_39872d1d_4_k_cu_d4fcf3aa6thrust24THRUST_300001_SM_1000_NS12placeholders2_1E,@object
	.size		_ZN34_INTERNAL_39872d1d_4_k_cu_d4fcf3aa6thrust24THRUST_300001_SM_1000_NS12placeholders2_1E,(_ZN34_INTERNAL_39872d1d_4_k_cu_d4fcf3aa4cuda3std3__45__cpo5beginE - _ZN34_INTERNAL_39872d1d_4_k_cu_d4fcf3aa6thrust24THRUST_300001_SM_1000_NS12placeholders2_1E)
_ZN34_INTERNAL_39872d1d_4_k_cu_d4fcf3aa6thrust24THRUST_300001_SM_1000_NS12placeholders2_1E:
	.zero		1
	.type		_ZN34_INTERNAL_39872d1d_4_k_cu_d4fcf3aa4cuda3std3__45__cpo5beginE,@object
	.size		_ZN34_INTERNAL_39872d1d_4_k_cu_d4fcf3aa4cuda3std3__45__cpo5beginE,(_ZN34_INTERNAL_39872d1d_4_k_cu_d4fcf3aa4cuda3std6ranges3__45__cpo5beginE - _ZN34_INTERNAL_39872d1d_4_k_cu_d4fcf3aa4cuda3std3__45__cpo5beginE)
_ZN34_INTERNAL_39872d1d_4_k_cu_d4fcf3aa4cuda3std3__45__cpo5beginE:
	.zero		1
	.type		_ZN34_INTERNAL_39872d1d_4_k_cu_d4fcf3aa4cuda3std6ranges3__45__cpo5beginE,@object
	.size		_ZN34_INTERNAL_39872d1d_4_k_cu_d4fcf3aa4cuda3std6ranges3__45__cpo5beginE,(_ZN34_INTERNAL_39872d1d_4_k_cu_d4fcf3aa6thrust24THRUST_300001_SM_1000_NS12placeholders2_5E - _ZN34_INTERNAL_39872d1d_4_k_cu_d4fcf3aa4cuda3std6ranges3__45__cpo5beginE)
_ZN34_INTERNAL_39872d1d_4_k_cu_d4fcf3aa4cuda3std6ranges3__45__cpo5beginE:
	.zero		1
	.type		_ZN34_INTERNAL_39872d1d_4_k_cu_d4fcf3aa6thrust24THRUST_300001_SM_1000_NS12placeholders2_5E,@object
	.size		_ZN34_INTERNAL_39872d1d_4_k_cu_d4fcf3aa6thrust24THRUST_300001_SM_1000_NS12placeholders2_5E,(_ZN34_INTERNAL_39872d1d_4_k_cu_d4fcf3aa4cuda3std3__45__cpo6rbeginE - _ZN34_INTERNAL_39872d1d_4_k_cu_d4fcf3aa6thrust24THRUST_300001_SM_1000_NS12placeholders2_5E)
_ZN34_INTERNAL_39872d1d_4_k_cu_d4fcf3aa6thrust24THRUST_300001_SM_1000_NS12placeholders2_5E:
	.zero		1
	.type		_ZN34_INTERNAL_39872d1d_4_k_cu_d4fcf3aa4cuda3std3__45__cpo6rbeginE,@object
	.size		_ZN34_INTERNAL_39872d1d_4_k_cu_d4fcf3aa4cuda3std3__45__cpo6rbeginE,(_ZN34_INTERNAL_39872d1d_4_k_cu_d4fcf3aa4cuda3std6ranges3__45__cpo7advanceE - _ZN34_INTERNAL_39872d1d_4_k_cu_d4fcf3aa4cuda3std3__45__cpo6rbeginE)
_ZN34_INTERNAL_39872d1d_4_k_cu_d4fcf3aa4cuda3std3__45__cpo6rbeginE:
	.zero		1
	.type		_ZN34_INTERNAL_39872d1d_4_k_cu_d4fcf3aa4cuda3std6ranges3__45__cpo7advanceE,@object
	.size		_ZN34_INTERNAL_39872d1d_4_k_cu_d4fcf3aa4cuda3std6ranges3__45__cpo7advanceE,(_ZN34_INTERNAL_39872d1d_4_k_cu_d4fcf3aa4cuda3std3__47nulloptE - _ZN34_INTERNAL_39872d1d_4_k_cu_d4fcf3aa4cuda3std6ranges3__45__cpo7advanceE)
_ZN34_INTERNAL_39872d1d_4_k_cu_d4fcf3aa4cuda3std6ranges3__45__cpo7advanceE:
	.zero		1
	.type		_ZN34_INTERNAL_39872d1d_4_k_cu_d4fcf3aa4cuda3std3__47nulloptE,@object
	.size		_ZN34_INTERNAL_39872d1d_4_k_cu_d4fcf3aa4cuda3std3__47nulloptE,(_ZN34_INTERNAL_39872d1d_4_k_cu_d4fcf3aa4cuda3std6ranges3__45__cpo8distanceE - _ZN34_INTERNAL_39872d1d_4_k_cu_d4fcf3aa4cuda3std3__47nulloptE)
_ZN34_INTERNAL_39872d1d_4_k_cu_d4fcf3aa4cuda3std3__47nulloptE:
	.zero		1
	.type		_ZN34_INTERNAL_39872d1d_4_k_cu_d4fcf3aa4cuda3std6ranges3__45__cpo8distanceE,@object
	.size		_ZN34_INTERNAL_39872d1d_4_k_cu_d4fcf3aa4cuda3std6ranges3__45__cpo8distanceE,(_ZN34_INTERNAL_39872d1d_4_k_cu_d4fcf3aa6thrust24THRUST_300001_SM_1000_NS12placeholders3_10E - _ZN34_INTERNAL_39872d1d_4_k_cu_d4fcf3aa4cuda3std6ranges3__45__cpo8distanceE)
_ZN34_INTERNAL_39872d1d_4_k_cu_d4fcf3aa4cuda3std6ranges3__45__cpo8distanceE:
	.zero		1
	.type		_ZN34_INTERNAL_39872d1d_4_k_cu_d4fcf3aa6thrust24THRUST_300001_SM_1000_NS12placeholders3_10E,@object
	.size		_ZN34_INTERNAL_39872d1d_4_k_cu_d4fcf3aa6thrust24THRUST_300001_SM_1000_NS12placeholders3_10E,(_ZN34_INTERNAL_39872d1d_4_k_cu_d4fcf3aa4cuda3std3__419piecewise_constructE - _ZN34_INTERNAL_39872d1d_4_k_cu_d4fcf3aa6thrust24THRUST_300001_SM_1000_NS12placeholders3_10E)
_ZN34_INTERNAL_39872d1d_4_k_cu_d4fcf3aa6thrust24THRUST_300001_SM_1000_NS12placeholders3_10E:
	.zero		1
	.type		_ZN34_INTERNAL_39872d1d_4_k_cu_d4fcf3aa4cuda3std3__419piecewise_constructE,@object
	.size		_ZN34_INTERNAL_39872d1d_4_k_cu_d4fcf3aa4cuda3std3__419piecewise_constructE,(_ZN34_INTERNAL_39872d1d_4_k_cu_d4fcf3aa4cuda3std6ranges3__45__cpo5cdataE - _ZN34_INTERNAL_39872d1d_4_k_cu_d4fcf3aa4cuda3std3__419piecewise_constructE)
_ZN34_INTERNAL_39872d1d_4_k_cu_d4fcf3aa4cuda3std3__419piecewise_constructE:
	.zero		1
	.type		_ZN34_INTERNAL_39872d1d_4_k_cu_d4fcf3aa4cuda3std6ranges3__45__cpo5cdataE,@object
	.size		_ZN34_INTERNAL_39872d1d_4_k_cu_d4fcf3aa4cuda3std6ranges3__45__cpo5cdataE,(_ZN34_INTERNAL_39872d1d_4_k_cu_d4fcf3aa6thrust24THRUST_300001_SM_1000_NS12placeholders2_2E - _ZN34_INTERNAL_39872d1d_4_k_cu_d4fcf3aa4cuda3std6ranges3__45__cpo5cdataE)
_ZN34_INTERNAL_39872d1d_4_k_cu_d4fcf3aa4cuda3std6ranges3__45__cpo5cdataE:
	.zero		1
	.type		_ZN34_INTERNAL_39872d1d_4_k_cu_d4fcf3aa6thrust24THRUST_300001_SM_1000_NS12placeholders2_2E,@object
	.size		_ZN34_INTERNAL_39872d1d_4_k_cu_d4fcf3aa6thrust24THRUST_300001_SM_1000_NS12placeholders2_2E,(_ZN34_INTERNAL_39872d1d_4_k_cu_d4fcf3aa4cuda3std3__45__cpo3endE - _ZN34_INTERNAL_39872d1d_4_k_cu_d4fcf3aa6thrust24THRUST_300001_SM_1000_NS12placeholders2_2E)
_ZN34_INTERNAL_39872d1d_4_k_cu_d4fcf3aa6thrust24THRUST_300001_SM_1000_NS12placeholders2_2E:
	.zero		1
	.type		_ZN34_INTERNAL_39872d1d_4_k_cu_d4fcf3aa4cuda3std3__45__cpo3endE,@object
	.size		_ZN34_INTERNAL_39872d1d_4_k_cu_d4fcf3aa4cuda3std3__45__cpo3endE,(_ZN34_INTERNAL_39872d1d_4_k_cu_d4fcf3aa4cuda3std6ranges3__45__cpo3endE - _ZN34_INTERNAL_39872d1d_4_k_cu_d4fcf3aa4cuda3std3__45__cpo3endE)
_ZN34_INTERNAL_39872d1d_4_k_cu_d4fcf3aa4cuda3std3__45__cpo3endE:
	.zero		1
	.type		_ZN34_INTERNAL_39872d1d_4_k_cu_d4fcf3aa4cuda3std6ranges3__45__cpo3endE,@object
	.size		_ZN34_INTERNAL_39872d1d_4_k_cu_d4fcf3aa4cuda3std6ranges3__45__cpo3endE,(_ZN34_INTERNAL_39872d1d_4_k_cu_d4fcf3aa6thrust24THRUST_300001_SM_1000_NS12placeholders2_6E - _ZN34_INTERNAL_39872d1d_4_k_cu_d4fcf3aa4cuda3std6ranges3__45__cpo3endE)
_ZN34_INTERNAL_39872d1d_4_k_cu_d4fcf3aa4cuda3std6ranges3__45__cpo3endE:
	.zero		1
	.type		_ZN34_INTERNAL_39872d1d_4_k_cu_d4fcf3aa6thrust24THRUST_300001_SM_1000_NS12placeholders2_6E,@object
	.size		_ZN34_INTERNAL_39872d1d_4_k_cu_d4fcf3aa6thrust24THRUST_300001_SM_1000_NS12placeholders2_6E,(_ZN34_INTERNAL_39872d1d_4_k_cu_d4fcf3aa4cuda3std3__45__cpo4rendE - _ZN34_INTERNAL_39872d1d_4_k_cu_d4fcf3aa6thrust24THRUST_300001_SM_1000_NS12placeholders2_6E)
_ZN34_INTERNAL_39872d1d_4_k_cu_d4fcf3aa6thrust24THRUST_300001_SM_1000_NS12placeholders2_6E:
	.zero		1
	.type		_ZN34_INTERNAL_39872d1d_4_k_cu_d4fcf3aa4cuda3std3__45__cpo4rendE,@object
	.size		_ZN34_INTERNAL_39872d1d_4_k_cu_d4fcf3aa4cuda3std3__45__cpo4rendE,(_ZN34_INTERNAL_39872d1d_4_k_cu_d4fcf3aa4cuda3std6ranges3__45__cpo9iter_swapE - _ZN34_INTERNAL_39872d1d_4_k_cu_d4fcf3aa4cuda3std3__45__cpo4rendE)
_ZN34_INTERNAL_39872d1d_4_k_cu_d4fcf3aa4cuda3std3__45__cpo4rendE:
	.zero		1
	.type		_ZN34_INTERNAL_39872d1d_4_k_cu_d4fcf3aa4cuda3std6ranges3__45__cpo9iter_swapE,@object
	.size		_ZN34_INTERNAL_39872d1d_4_k_cu_d4fcf3aa4cuda3std6ranges3__45__cpo9iter_swapE,(_ZN34_INTERNAL_39872d1d_4_k_cu_d4fcf3aa4cuda3std3__48unexpectE - _ZN34_INTERNAL_39872d1d_4_k_cu_d4fcf3aa4cuda3std6ranges3__45__cpo9iter_swapE)
_ZN34_INTERNAL_39872d1d_4_k_cu_d4fcf3aa4cuda3std6ranges3__45__cpo9iter_swapE:
	.zero		1
	.type		_ZN34_INTERNAL_39872d1d_4_k_cu_d4fcf3aa4cuda3std3__48unexpectE,@object
	.size		_ZN34_INTERNAL_39872d1d_4_k_cu_d4fcf3aa4cuda3std3__48unexpectE,(_ZN34_INTERNAL_39872d1d_4_k_cu_d4fcf3aa6thrust24THRUST_300001_SM_1000_NS8cuda_cub3parE - _ZN34_INTERNAL_39872d1d_4_k_cu_d4fcf3aa4cuda3std3__48unexpectE)
_ZN34_INTERNAL_39872d1d_4_k_cu_d4fcf3aa4cuda3std3__48unexpectE:
	.zero		1
	.type		_ZN34_INTERNAL_39872d1d_4_k_cu_d4fcf3aa6thrust24THRUST_300001_SM_1000_NS8cuda_cub3parE,@object
	.size		_ZN34_INTERNAL_39872d1d_4_k_cu_d4fcf3aa6thrust24THRUST_300001_SM_1000_NS8cuda_cub3parE,(_ZN34_INTERNAL_39872d1d_4_k_cu_d4fcf3aa6thrust24THRUST_300001_SM_1000_NS12placeholders2_4E - _ZN34_INTERNAL_39872d1d_4_k_cu_d4fcf3aa6thrust24THRUST_300001_SM_1000_NS8cuda_cub3parE)
_ZN34_INTERNAL_39872d1d_4_k_cu_d4fcf3aa6thrust24THRUST_300001_SM_1000_NS8cuda_cub3parE:
	.zero		1
	.type		_ZN34_INTERNAL_39872d1d_4_k_cu_d4fcf3aa6thrust24THRUST_300001_SM_1000_NS12placeholders2_4E,@object
	.size		_ZN34_INTERNAL_39872d1d_4_k_cu_d4fcf3aa6thrust24THRUST_300001_SM_1000_NS12placeholders2_4E,(_ZN34_INTERNAL_39872d1d_4_k_cu_d4fcf3aa4cuda3std3__45__cpo4cendE - _ZN34_INTERNAL_39872d1d_4_k_cu_d4fcf3aa6thrust24THRUST_300001_SM_1000_NS12placeholders2_4E)
_ZN34_INTERNAL_39872d1d_4_k_cu_d4fcf3aa6thrust24THRUST_300001_SM_1000_NS12placeholders2_4E:
	.zero		1
	.type		_ZN34_INTERNAL_39872d1d_4_k_cu_d4fcf3aa4cuda3std3__45__cpo4cendE,@object
	.size		_ZN34_INTERNAL_39872d1d_4_k_cu_d4fcf3aa4cuda3std3__45__cpo4cendE,(_ZN34_INTERNAL_39872d1d_4_k_cu_d4fcf3aa4cuda3std6ranges3__45__cpo4cendE - _ZN34_INTERNAL_39872d1d_4_k_cu_d4fcf3aa4cuda3std3__45__cpo4cendE)
_ZN34_INTERNAL_39872d1d_4_k_cu_d4fcf3aa4cuda3std3__45__cpo4cendE:
	.zero		1
	.type		_ZN34_INTERNAL_39872d1d_4_k_cu_d4fcf3aa4cuda3std6ranges3__45__cpo4cendE,@object
	.size		_ZN34_INTERNAL_39872d1d_4_k_cu_d4fcf3aa4cuda3std6ranges3__45__cpo4cendE,(_ZN34_INTERNAL_39872d1d_4_k_cu_d4fcf3aa4cuda3std3__420unreachable_sentinelE - _ZN34_INTERNAL_39872d1d_4_k_cu_d4fcf3aa4cuda3std6ranges3__45__cpo4cendE)
_ZN34_INTERNAL_39872d1d_4_k_cu_d4fcf3aa4cuda3std6ranges3__45__cpo4cendE:
	.zero		1
	.type		_ZN34_INTERNAL_39872d1d_4_k_cu_d4fcf3aa4cuda3std3__420unreachable_sentinelE,@object
	.size		_ZN34_INTERNAL_39872d1d_4_k_cu_d4fcf3aa4cuda3std3__420unreachable_sentinelE,(_ZN34_INTERNAL_39872d1d_4_k_cu_d4fcf3aa4cuda3std6ranges3__45__cpo5ssizeE - _ZN34_INTERNAL_39872d1d_4_k_cu_d4fcf3aa4cuda3std3__420unreachable_sentinelE)
_ZN34_INTERNAL_39872d1d_4_k_cu_d4fcf3aa4cuda3std3__420unreachable_sentinelE:
	.zero		1
	.type		_ZN34_INTERNAL_39872d1d_4_k_cu_d4fcf3aa4cuda3std6ranges3__45__cpo5ssizeE,@object
	.size		_ZN34_INTERNAL_39872d1d_4_k_cu_d4fcf3aa4cuda3std6ranges3__45__cpo5ssizeE,(_ZN34_INTERNAL_39872d1d_4_k_cu_d4fcf3aa6thrust24THRUST_300001_SM_1000_NS12placeholders2_8E - _ZN34_INTERNAL_39872d1d_4_k_cu_d4fcf3aa4cuda3std6ranges3__45__cpo5ssizeE)
_ZN34_INTERNAL_39872d1d_4_k_cu_d4fcf3aa4cuda3std6ranges3__45__cpo5ssizeE:
	.zero		1
	.type		_ZN34_INTERNAL_39872d1d_4_k_cu_d4fcf3aa6thrust24THRUST_300001_SM_1000_NS12placeholders2_8E,@object
	.size		_ZN34_INTERNAL_39872d1d_4_k_cu_d4fcf3aa6thrust24THRUST_300001_SM_1000_NS12placeholders2_8E,(_ZN34_INTERNAL_39872d1d_4_k_cu_d4fcf3aa4cuda3std3__45__cpo5crendE - _ZN34_INTERNAL_39872d1d_4_k_cu_d4fcf3aa6thrust24THRUST_300001_SM_1000_NS12placeholders2_8E)
_ZN34_INTERNAL_39872d1d_4_k_cu_d4fcf3aa6thrust24THRUST_300001_SM_1000_NS12placeholders2_8E:
	.zero		1
	.type		_ZN34_INTERNAL_39872d1d_4_k_cu_d4fcf3aa4cuda3std3__45__cpo5crendE,@object
	.size		_ZN34_INTERNAL_39872d1d_4_k_cu_d4fcf3aa4cuda3std3__45__cpo5crendE,(_ZN34_INTERNAL_39872d1d_4_k_cu_d4fcf3aa4cuda3std6ranges3__45__cpo4prevE - _ZN34_INTERNAL_39872d1d_4_k_cu_d4fcf3aa4cuda3std3__45__cpo5crendE)
_ZN34_INTERNAL_39872d1d_4_k_cu_d4fcf3aa4cuda3std3__45__cpo5crendE:
	.zero		1
	.type		_ZN34_INTERNAL_39872d1d_4_k_cu_d4fcf3aa4cuda3std6ranges3__45__cpo4prevE,@object
	.size		_ZN34_INTERNAL_39872d1d_4_k_cu_d4fcf3aa4cuda3std6ranges3__45__cpo4prevE,(_ZN34_INTERNAL_39872d1d_4_k_cu_d4fcf3aa4cuda3std6ranges3__45__cpo9iter_moveE - _ZN34_INTERNAL_39872d1d_4_k_cu_d4fcf3aa4cuda3std6ranges3__45__cpo4prevE)
_ZN34_INTERNAL_39872d1d_4_k_cu_d4fcf3aa4cuda3std6ranges3__45__cpo4prevE:
	.zero		1
	.type		_ZN34_INTERNAL_39872d1d_4_k_cu_d4fcf3aa4cuda3std6ranges3__45__cpo9iter_moveE,@object
	.size		_ZN34_INTERNAL_39872d1d_4_k_cu_d4fcf3aa4cuda3std6ranges3__45__cpo9iter_moveE,(_ZN34_INTERNAL_39872d1d_4_k_cu_d4fcf3aa6thrust24THRUST_300001_SM_1000_NS6system6detail10sequential3seqE - _ZN34_INTERNAL_39872d1d_4_k_cu_d4fcf3aa4cuda3std6ranges3__45__cpo9iter_moveE)
_ZN34_INTERNAL_39872d1d_4_k_cu_d4fcf3aa4cuda3std6ranges3__45__cpo9iter_moveE:
	.zero		1
	.type		_ZN34_INTERNAL_39872d1d_4_k_cu_d4fcf3aa6thrust24THRUST_300001_SM_1000_NS6system6detail10sequential3seqE,@object
	.size		_ZN34_INTERNAL_39872d1d_4_k_cu_d4fcf3aa6thrust24THRUST_300001_SM_1000_NS6system6detail10sequential3seqE,(.L_31 - _ZN34_INTERNAL_39872d1d_4_k_cu_d4fcf3aa6thrust24THRUST_300001_SM_1000_NS6system6detail10sequential3seqE)
_ZN34_INTERNAL_39872d1d_4_k_cu_d4fcf3aa6thrust24THRUST_300001_SM_1000_NS6system6detail10sequential3seqE:
	.zero		1
.L_31:


//--------------------- .nv.constant0._ZN3cub18CUB_300001_SM_10006detail9transform16transform_kernelINS2_10policy_hubILb1EN4cuda3std3__45tupleIJN6thrust24THRUST_300001_SM_1000_NS6detail15normal_iteratorINSA_10device_ptrIfEEEEEEEE10policy1000El19stepLeftEdgeFunctorSF_JPfEEEvT0_iT1_T2_DpNS2_10kernel_argIT3_EE --------------------------
	.section	.nv.constant0._ZN3cub18CUB_300001_SM_10006detail9transform16transform_kernelINS2_10policy_hubILb1EN4cuda3std3__45tupleIJN6thrust24THRUST_300001_SM_1000_NS6detail15normal_iteratorINSA_10device_ptrIfEEEEEEEE10policy1000El19stepLeftEdgeFunctorSF_JPfEEEvT0_iT1_T2_DpNS2_10kernel_argIT3_EE,"a",@progbits
	.sectionflags	@""
	.align	4
.nv.constant0._ZN3cub18CUB_300001_SM_10006detail9transform16transform_kernelINS2_10policy_hubILb1EN4cuda3std3__45tupleIJN6thrust24THRUST_300001_SM_1000_NS6detail15normal_iteratorINSA_10device_ptrIfEEEEEEEE10policy1000El19stepLeftEdgeFunctorSF_JPfEEEvT0_iT1_T2_DpNS2_10kernel_argIT3_EE:
	.zero		936


//--------------------- .nv.constant0._ZN3cub18CUB_300001_SM_10006detail9transform16transform_kernelINS2_10policy_hubILb1EN4cuda3std3__45tupleIJN6thrust24THRUST_300001_SM_1000_NS6detail15normal_iteratorINSA_10device_ptrIfEEEEEEEE10policy1000Ei19stepLeftEdgeFunctorSF_JPfEEEvT0_iT1_T2_DpNS2_10kernel_argIT3_EE --------------------------
	.section	.nv.constant0._ZN3cub18CUB_300001_SM_10006detail9transform16transform_kernelINS2_10policy_hubILb1EN4cuda3std3__45tupleIJN6thrust24THRUST_300001_SM_1000_NS6detail15normal_iteratorINSA_10device_ptrIfEEEEEEEE10policy1000Ei19stepLeftEdgeFunctorSF_JPfEEEvT0_iT1_T2_DpNS2_10kernel_argIT3_EE,"a",@progbits
	.sectionflags	@""
	.align	4
.nv.constant0._ZN3cub18CUB_300001_SM_10006detail9transform16transform_kernelINS2_10policy_hubILb1EN4cuda3std3__45tupleIJN6thrust24THRUST_300001_SM_1000_NS6detail15normal_iteratorINSA_10device_ptrIfEEEEEEEE10policy1000Ei19stepLeftEdgeFunctorSF_JPfEEEvT0_iT1_T2_DpNS2_10kernel_argIT3_EE:
	.zero		936


//--------------------- .nv.constant0._ZN3cub18CUB_300001_SM_10006detail9transform16transform_kernelINS2_10policy_hubILb1EN4cuda3std3__45tupleIJN6thrust24THRUST_300001_SM_1000_NS12zip_iteratorINS8_IJNSA_6detail15normal_iteratorINSA_10device_ptrIfEEEESG_EEEEEEEEE10policy1000El11stepFunctorSG_JSI_EEEvT0_iT1_T2_DpNS2_10kernel_argIT3_EE --------------------------
	.section	.nv.constant0._ZN3cub18CUB_300001_SM_10006detail9transform16transform_kernelINS2_10policy_hubILb1EN4cuda3std3__45tupleIJN6thrust24THRUST_300001_SM_1000_NS12zip_iteratorINS8_IJNSA_6detail15normal_iteratorINSA_10device_ptrIfEEEESG_EEEEEEEEE10policy1000El11stepFunctorSG_JSI_EEEvT0_iT1_T2_DpNS2_10kernel_argIT3_EE,"a",@progbits
	.sectionflags	@""
	.align	4
.nv.constant0._ZN3cub18CUB_300001_SM_10006detail9transform16transform_kernelINS2_10policy_hubILb1EN4cuda3std3__45tupleIJN6thrust24THRUST_300001_SM_1000_NS12zip_iteratorINS8_IJNSA_6detail15normal_iteratorINSA_10device_ptrIfEEEESG_EEEEEEEEE10policy1000El11stepFunctorSG_JSI_EEEvT0_iT1_T2_DpNS2_10kernel_argIT3_EE:
	.zero		936


//--------------------- .nv.constant0._ZN3cub18CUB_300001_SM_10006detail9transform16transform_kernelINS2_10policy_hubILb1EN4cuda3std3__45tupleIJN6thrust24THRUST_300001_SM_1000_NS12zip_iteratorINS8_IJNSA_6detail15normal_iteratorINSA_10device_ptrIfEEEESG_EEEEEEEEE10policy1000Ei11stepFunctorSG_JSI_EEEvT0_iT1_T2_DpNS2_10kernel_argIT3_EE --------------------------
	.section	.nv.constant0._ZN3cub18CUB_300001_SM_10006detail9transform16transform_kernelINS2_10policy_hubILb1EN4cuda3std3__45tupleIJN6thrust24THRUST_300001_SM_1000_NS12zip_iteratorINS8_IJNSA_6detail15normal_iteratorINSA_10device_ptrIfEEEESG_EEEEEEEEE10policy1000Ei11stepFunctorSG_JSI_EEEvT0_iT1_T2_DpNS2_10kernel_argIT3_EE,"a",@progbits
	.sectionflags	@""
	.align	4
.nv.constant0._ZN3cub18CUB_300001_SM_10006detail9transform16transform_kernelINS2_10policy_hubILb1EN4cuda3std3__45tupleIJN6thrust24THRUST_300001_SM_1000_NS12zip_iteratorINS8_IJNSA_6detail15normal_iteratorINSA_10device_ptrIfEEEESG_EEEEEEEEE10policy1000Ei11stepFunctorSG_JSI_EEEvT0_iT1_T2_DpNS2_10kernel_argIT3_EE:
	.zero		936


//--------------------- .nv.constant0._ZN3cub18CUB_300001_SM_10006detail8for_each13static_kernelINS2_12policy_hub_t12policy_500_tElN6thrust24THRUST_300001_SM_1000_NS8cuda_cub10__tabulate7functorINS7_6detail15normal_iteratorINS7_10device_ptrIfEEEENS7_6system6detail7generic6detail22compute_sequence_valueIfvEElEEEEvT0_T1_ --------------------------
	.section	.nv.constant0._ZN3cub18CUB_300001_SM_10006detail8for_each13static_kernelINS2_12policy_hub_t12policy_500_tElN6thrust24THRUST_300001_SM_1000_NS8cuda_cub10__tabulate7functorINS7_6detail15normal_iteratorINS7_10device_ptrIfEEEENS7_6system6detail7generic6detail22compute_sequence_valueIfvEElEEEEvT0_T1_,"a",@progbits
	.sectionflags	@""
	.align	4
.nv.constant0._ZN3cub18CUB_300001_SM_10006detail8for_each13static_kernelINS2_12policy_hub_t12policy_500_tElN6thrust24THRUST_300001_SM_1000_NS8cuda_cub10__tabulate7functorINS7_6detail15normal_iteratorINS7_10device_ptrIfEEEENS7_6system6detail7generic6detail22compute_sequence_valueIfvEElEEEEvT0_T1_:
	.zero		920


//--------------------- .nv.constant0._ZN3cub18CUB_300001_SM_10006detail8for_each13static_kernelINS2_12policy_hub_t12policy_500_tEmN6thrust24THRUST_300001_SM_1000_NS8cuda_cub20__uninitialized_fill7functorINS7_10device_ptrIfEEfEEEEvT0_T1_ --------------------------
	.section	.nv.constant0._ZN3cub18CUB_300001_SM_10006detail8for_each13static_kernelINS2_12policy_hub_t12policy_500_tEmN6thrust24THRUST_300001_SM_1000_NS8cuda_cub20__uninitialized_fill7functorINS7_10device_ptrIfEEfEEEEvT0_T1_,"a",@progbits
	.sectionflags	@""
	.align	4
.nv.constant0._ZN3cub18CUB_300001_SM_10006detail8for_each13static_kernelINS2_12policy_hub_t12policy_500_tEmN6thrust24THRUST_300001_SM_1000_NS8cuda_cub20__uninitialized_fill7functorINS7_10device_ptrIfEEfEEEEvT0_T1_:
	.zero		920


//--------------------- .nv.constant0._ZN3cub18CUB_300001_SM_10006detail11EmptyKernelIvEEvv --------------------------
	.section	.nv.constant0._ZN3cub18CUB_300001_SM_10006detail11EmptyKernelIvEEvv,"a",@progbits
	.sectionflags	@""
	.align	4
.nv.constant0._ZN3cub18CUB_300001_SM_10006detail11EmptyKernelIvEEvv:
	.zero		896


//--------------------- .nv.constant0._Z6kernelPfS_ --------------------------
	.section	.nv.constant0._Z6kernelPfS_,"a",@progbits
	.sectionflags	@""
	.align	4
.nv.constant0._Z6kernelPfS_:
	.zero		912


//--------------------- SYMBOLS --------------------------

	.type		.nv.reservedSmem.offset0,@object
	.size		.nv.reservedSmem.offset0,0x4
